//
// Generated by NVIDIA NVVM Compiler
//
// Compiler Build ID: CL-36424714
// Cuda compilation tools, release 13.0, V13.0.88
// Based on NVVM 20.0.0
//

.version 9.0
.target sm_100
.address_size 64

	// .globl	_Z24cp_async_pipeline_kernelILi4EEvPKfPfi
// _ZZ24cp_async_pipeline_kernelILi4EEvPKfPfiE10pipe_state has been demoted
.extern .shared .align 16 .b8 smem[];

.visible .entry _Z24cp_async_pipeline_kernelILi4EEvPKfPfi(
	.param .u64 .ptr .align 1 _Z24cp_async_pipeline_kernelILi4EEvPKfPfi_param_0,
	.param .u64 .ptr .align 1 _Z24cp_async_pipeline_kernelILi4EEvPKfPfi_param_1,
	.param .u32 _Z24cp_async_pipeline_kernelILi4EEvPKfPfi_param_2
)
{
	.reg .pred 	%p<40>;
	.reg .b32 	%r<167>;
	.reg .b32 	%f<133>;
	.reg .b64 	%rd<96>;
	// demoted variable
	.shared .align 8 .b8 _ZZ24cp_async_pipeline_kernelILi4EEvPKfPfiE10pipe_state[72];
	ld.param.u64 	%rd18, [_Z24cp_async_pipeline_kernelILi4EEvPKfPfi_param_0];
	ld.param.u64 	%rd19, [_Z24cp_async_pipeline_kernelILi4EEvPKfPfi_param_1];
	mov.u32 	%r1, %tid.x;
	mov.u32 	%r31, %ctaid.x;
	mov.u32 	%r2, %ntid.x;
	mad.lo.s32 	%r3, %r31, %r2, %r1;
	mov.u32 	%r32, %ntid.y;
	mul.lo.s32 	%r4, %r2, %r32;
	mov.u32 	%r33, %tid.y;
	mov.u32 	%r34, %tid.z;
	mad.lo.s32 	%r35, %r34, %r32, %r33;
	mul.lo.s32 	%r36, %r35, %r2;
	or.b32  	%r5, %r36, %r1;
	setp.ne.s32 	%p1, %r5, 0;
	@%p1 bra 	$L__BB0_2;
	mov.u32 	%r54, %ntid.z;
	mul.lo.s32 	%r53, %r4, %r54;
	mov.u32 	%r39, _ZZ24cp_async_pipeline_kernelILi4EEvPKfPfiE10pipe_state;
	add.s32 	%r37, %r39, 8;
	// begin inline asm
	mbarrier.init.shared.b64 [%r37], %r53;
	// end inline asm
	// begin inline asm
	mbarrier.init.shared.b64 [%r39], %r53;
	// end inline asm
	add.s32 	%r41, %r39, 24;
	// begin inline asm
	mbarrier.init.shared.b64 [%r41], %r53;
	// end inline asm
	add.s32 	%r43, %r39, 16;
	// begin inline asm
	mbarrier.init.shared.b64 [%r43], %r53;
	// end inline asm
	add.s32 	%r45, %r39, 40;
	// begin inline asm
	mbarrier.init.shared.b64 [%r45], %r53;
	// end inline asm
	add.s32 	%r47, %r39, 32;
	// begin inline asm
	mbarrier.init.shared.b64 [%r47], %r53;
	// end inline asm
	add.s32 	%r49, %r39, 56;
	// begin inline asm
	mbarrier.init.shared.b64 [%r49], %r53;
	// end inline asm
	add.s32 	%r51, %r39, 48;
	// begin inline asm
	mbarrier.init.shared.b64 [%r51], %r53;
	// end inline asm
	cvt.u64.u32 	%rd21, %r39;
	cvta.shared.u64 	%rd22, %rd21;
	add.s64 	%rd20, %rd22, 64;
	// begin inline asm
	st.relaxed.cta.b32 [%rd20],%r53;
	// end inline asm
$L__BB0_2:
	barrier.sync 	0;
	cvta.to.global.u64 	%rd1, %rd18;
	mov.b32 	%r159, 0;
	// begin inline asm
	mov.u64 %rd23, %globaltimer;
	// end inline asm
	mov.u32 	%r59, _ZZ24cp_async_pipeline_kernelILi4EEvPKfPfiE10pipe_state;
	add.s32 	%r57, %r59, 8;
$L__BB0_3:
	mov.b32 	%r58, 1;
	// begin inline asm
	{
	.reg .pred p;
	mbarrier.try_wait.parity.shared.b64 p, [%r57], %r58;
	selp.b32 %r56, 1, 0, p;
	}
	// end inline asm
	setp.ne.s32 	%p2, %r56, 0;
	@%p2 bra 	$L__BB0_10;
	setp.gt.s32 	%p37, %r159, 15;
	@%p37 bra 	$L__BB0_6;
	add.s32 	%r159, %r159, 1;
	bra.uni 	$L__BB0_3;
$L__BB0_6:
	// begin inline asm
	mov.u64 %rd91, %globaltimer;
	// end inline asm
	sub.s64 	%rd3, %rd91, %rd23;
	setp.lt.s64 	%p38, %rd3, 4000000;
	@%p38 bra 	$L__BB0_8;
	mov.b32 	%r157, 1000000;
	// begin inline asm
	nanosleep.u32 %r157;
	// end inline asm
	bra.uni 	$L__BB0_3;
$L__BB0_8:
	setp.lt.s64 	%p39, %rd3, 40000;
	@%p39 bra 	$L__BB0_3;
	shr.s64 	%rd92, %rd3, 63;
	shr.u64 	%rd93, %rd92, 62;
	add.s64 	%rd94, %rd3, %rd93;
	shr.u64 	%rd95, %rd94, 2;
	cvt.u32.u64 	%r158, %rd95;
	// begin inline asm
	nanosleep.u32 %r158;
	// end inline asm
	bra.uni 	$L__BB0_3;
$L__BB0_10:
	setp.ne.s32 	%p3, %r5, 0;
	shl.b32 	%r60, %r1, 2;
	mov.u32 	%r61, smem;
	add.s32 	%r8, %r61, %r60;
	@%p3 bra 	$L__BB0_12;
	mul.wide.u32 	%rd25, %r3, 4;
	add.s64 	%rd24, %rd1, %rd25;
	// begin inline asm
	cp.async.ca.shared.global [%r8], [%rd24], 4, 4;
	// end inline asm
$L__BB0_12:
	// begin inline asm
	cp.async.mbarrier.arrive.shared.b64 [%r59];
	// end inline asm
	mov.b32 	%r65, 1;
	// begin inline asm
	mbarrier.arrive.shared::cta.b64                             %rd26,  [%r59], %r65;    // 2. 
	// end inline asm
	mov.b32 	%r160, 0;
	// begin inline asm
	mov.u64 %rd27, %globaltimer;
	// end inline asm
$L__BB0_13:
	mov.b32 	%r69, 0;
	// begin inline asm
	{
	.reg .pred p;
	mbarrier.try_wait.parity.shared.b64 p, [%r59], %r69;
	selp.b32 %r67, 1, 0, p;
	}
	// end inline asm
	setp.ne.s32 	%p4, %r67, 0;
	@%p4 bra 	$L__BB0_20;
	setp.gt.s32 	%p34, %r160, 15;
	@%p34 bra 	$L__BB0_16;
	add.s32 	%r160, %r160, 1;
	bra.uni 	$L__BB0_13;
$L__BB0_16:
	// begin inline asm
	mov.u64 %rd86, %globaltimer;
	// end inline asm
	sub.s64 	%rd5, %rd86, %rd27;
	setp.lt.s64 	%p35, %rd5, 4000000;
	@%p35 bra 	$L__BB0_18;
	mov.b32 	%r155, 1000000;
	// begin inline asm
	nanosleep.u32 %r155;
	// end inline asm
	bra.uni 	$L__BB0_13;
$L__BB0_18:
	setp.lt.s64 	%p36, %rd5, 40000;
	@%p36 bra 	$L__BB0_13;
	shr.s64 	%rd87, %rd5, 63;
	shr.u64 	%rd88, %rd87, 62;
	add.s64 	%rd89, %rd5, %rd88;
	shr.u64 	%rd90, %rd89, 2;
	cvt.u32.u64 	%r156, %rd90;
	// begin inline asm
	nanosleep.u32 %r156;
	// end inline asm
	bra.uni 	$L__BB0_13;
$L__BB0_20:
	ld.shared.f32 	%f1, [%r8];
	mov.b32 	%r71, 1;
	// begin inline asm
	mbarrier.arrive.shared::cta.b64                             %rd28,  [%r57], %r71;    // 2. 
	// end inline asm
	mov.b32 	%r161, 0;
	// begin inline asm
	mov.u64 %rd29, %globaltimer;
	// end inline asm
$L__BB0_21:
	add.s32 	%r75, %r59, 24;
	mov.b32 	%r76, 1;
	// begin inline asm
	{
	.reg .pred p;
	mbarrier.try_wait.parity.shared.b64 p, [%r75], %r76;
	selp.b32 %r74, 1, 0, p;
	}
	// end inline asm
	setp.eq.s32 	%p5, %r74, 0;
	@%p5 bra 	$L__BB0_33;
	setp.ne.s32 	%p6, %r5, 0;
	shl.b32 	%r12, %r2, 2;
	add.s32 	%r13, %r8, %r12;
	add.s32 	%r14, %r3, %r2;
	@%p6 bra 	$L__BB0_24;
	mul.wide.u32 	%rd31, %r14, 4;
	add.s64 	%rd30, %rd1, %rd31;
	// begin inline asm
	cp.async.ca.shared.global [%r13], [%rd30], 4, 4;
	// end inline asm
$L__BB0_24:
	add.s32 	%r80, %r59, 16;
	// begin inline asm
	cp.async.mbarrier.arrive.shared.b64 [%r80];
	// end inline asm
	mov.b32 	%r81, 1;
	// begin inline asm
	mbarrier.arrive.shared::cta.b64                             %rd32,  [%r80], %r81;    // 2. 
	// end inline asm
	mov.b32 	%r162, 0;
	// begin inline asm
	mov.u64 %rd33, %globaltimer;
	// end inline asm
$L__BB0_25:
	mov.b32 	%r86, 0;
	// begin inline asm
	{
	.reg .pred p;
	mbarrier.try_wait.parity.shared.b64 p, [%r80], %r86;
	selp.b32 %r84, 1, 0, p;
	}
	// end inline asm
	setp.eq.s32 	%p7, %r84, 0;
	@%p7 bra 	$L__BB0_27;
	ld.shared.f32 	%f4, [%r13];
	fma.rn.f32 	%f5, %f1, 0f00000000, 0f3F800000;
	fma.rn.f32 	%f6, %f1, %f5, 0f3F800000;
	fma.rn.f32 	%f7, %f1, %f6, 0f3F800000;
	fma.rn.f32 	%f8, %f1, %f7, 0f3F800000;
	fma.rn.f32 	%f9, %f1, %f8, 0f3F800000;
	fma.rn.f32 	%f10, %f1, %f9, 0f3F800000;
	fma.rn.f32 	%f11, %f1, %f10, 0f3F800000;
	fma.rn.f32 	%f12, %f1, %f11, 0f3F800000;
	fma.rn.f32 	%f13, %f1, %f12, 0f3F800000;
	fma.rn.f32 	%f14, %f1, %f13, 0f3F800000;
	fma.rn.f32 	%f15, %f1, %f14, 0f3F800000;
	fma.rn.f32 	%f16, %f1, %f15, 0f3F800000;
	fma.rn.f32 	%f17, %f1, %f16, 0f3F800000;
	fma.rn.f32 	%f18, %f1, %f17, 0f3F800000;
	fma.rn.f32 	%f19, %f1, %f18, 0f3F800000;
	fma.rn.f32 	%f20, %f1, %f19, 0f3F800000;
	fma.rn.f32 	%f21, %f1, %f20, 0f3F800000;
	fma.rn.f32 	%f22, %f1, %f21, 0f3F800000;
	fma.rn.f32 	%f23, %f1, %f22, 0f3F800000;
	fma.rn.f32 	%f24, %f1, %f23, 0f3F800000;
	fma.rn.f32 	%f25, %f1, %f24, 0f3F800000;
	fma.rn.f32 	%f26, %f1, %f25, 0f3F800000;
	fma.rn.f32 	%f27, %f1, %f26, 0f3F800000;
	fma.rn.f32 	%f28, %f1, %f27, 0f3F800000;
	fma.rn.f32 	%f29, %f1, %f28, 0f3F800000;
	fma.rn.f32 	%f30, %f1, %f29, 0f3F800000;
	fma.rn.f32 	%f31, %f1, %f30, 0f3F800000;
	fma.rn.f32 	%f32, %f1, %f31, 0f3F800000;
	fma.rn.f32 	%f33, %f1, %f32, 0f3F800000;
	fma.rn.f32 	%f34, %f1, %f33, 0f3F800000;
	fma.rn.f32 	%f35, %f1, %f34, 0f3F800000;
	fma.rn.f32 	%f36, %f1, %f35, 0f3F800000;
	fma.rn.f32 	%f37, %f4, %f36, 0f3F800000;
	fma.rn.f32 	%f38, %f4, %f37, 0f3F800000;
	fma.rn.f32 	%f39, %f4, %f38, 0f3F800000;
	fma.rn.f32 	%f40, %f4, %f39, 0f3F800000;
	fma.rn.f32 	%f41, %f4, %f40, 0f3F800000;
	fma.rn.f32 	%f42, %f4, %f41, 0f3F800000;
	fma.rn.f32 	%f43, %f4, %f42, 0f3F800000;
	fma.rn.f32 	%f44, %f4, %f43, 0f3F800000;
	fma.rn.f32 	%f45, %f4, %f44, 0f3F800000;
	fma.rn.f32 	%f46, %f4, %f45, 0f3F800000;
	fma.rn.f32 	%f47, %f4, %f46, 0f3F800000;
	fma.rn.f32 	%f48, %f4, %f47, 0f3F800000;
	fma.rn.f32 	%f49, %f4, %f48, 0f3F800000;
	fma.rn.f32 	%f50, %f4, %f49, 0f3F800000;
	fma.rn.f32 	%f51, %f4, %f50, 0f3F800000;
	fma.rn.f32 	%f52, %f4, %f51, 0f3F800000;
	fma.rn.f32 	%f53, %f4, %f52, 0f3F800000;
	fma.rn.f32 	%f54, %f4, %f53, 0f3F800000;
	fma.rn.f32 	%f55, %f4, %f54, 0f3F800000;
	fma.rn.f32 	%f56, %f4, %f55, 0f3F800000;
	fma.rn.f32 	%f57, %f4, %f56, 0f3F800000;
	fma.rn.f32 	%f58, %f4, %f57, 0f3F800000;
	fma.rn.f32 	%f59, %f4, %f58, 0f3F800000;
	fma.rn.f32 	%f60, %f4, %f59, 0f3F800000;
	fma.rn.f32 	%f61, %f4, %f60, 0f3F800000;
	fma.rn.f32 	%f62, %f4, %f61, 0f3F800000;
	fma.rn.f32 	%f63, %f4, %f62, 0f3F800000;
	fma.rn.f32 	%f64, %f4, %f63, 0f3F800000;
	fma.rn.f32 	%f65, %f4, %f64, 0f3F800000;
	fma.rn.f32 	%f66, %f4, %f65, 0f3F800000;
	fma.rn.f32 	%f67, %f4, %f66, 0f3F800000;
	fma.rn.f32 	%f2, %f4, %f67, 0f3F800000;
	mov.b32 	%r89, 1;
	// begin inline asm
	mbarrier.arrive.shared::cta.b64                             %rd34,  [%r75], %r89;    // 2. 
	// end inline asm
	mov.b32 	%r163, 0;
	// begin inline asm
	mov.u64 %rd35, %globaltimer;
	// end inline asm
	bra.uni 	$L__BB0_40;
$L__BB0_27:
	setp.lt.s32 	%p28, %r162, 16;
	@%p28 bra 	$L__BB0_32;
	// begin inline asm
	mov.u64 %rd76, %globaltimer;
	// end inline asm
	sub.s64 	%rd9, %rd76, %rd33;
	setp.lt.s64 	%p29, %rd9, 4000000;
	@%p29 bra 	$L__BB0_30;
	mov.b32 	%r151, 1000000;
	// begin inline asm
	nanosleep.u32 %r151;
	// end inline asm
	bra.uni 	$L__BB0_25;
$L__BB0_30:
	setp.lt.s64 	%p30, %rd9, 40000;
	@%p30 bra 	$L__BB0_25;
	shr.s64 	%rd77, %rd9, 63;
	shr.u64 	%rd78, %rd77, 62;
	add.s64 	%rd79, %rd9, %rd78;
	shr.u64 	%rd80, %rd79, 2;
	cvt.u32.u64 	%r152, %rd80;
	// begin inline asm
	nanosleep.u32 %r152;
	// end inline asm
	bra.uni 	$L__BB0_25;
$L__BB0_32:
	add.s32 	%r162, %r162, 1;
	bra.uni 	$L__BB0_25;
$L__BB0_33:
	setp.lt.s32 	%p31, %r161, 16;
	@%p31 bra 	$L__BB0_38;
	// begin inline asm
	mov.u64 %rd81, %globaltimer;
	// end inline asm
	sub.s64 	%rd10, %rd81, %rd29;
	setp.lt.s64 	%p32, %rd10, 4000000;
	@%p32 bra 	$L__BB0_36;
	mov.b32 	%r153, 1000000;
	// begin inline asm
	nanosleep.u32 %r153;
	// end inline asm
	bra.uni 	$L__BB0_21;
$L__BB0_36:
	setp.lt.s64 	%p33, %rd10, 40000;
	@%p33 bra 	$L__BB0_21;
	shr.s64 	%rd82, %rd10, 63;
	shr.u64 	%rd83, %rd82, 62;
	add.s64 	%rd84, %rd10, %rd83;
	shr.u64 	%rd85, %rd84, 2;
	cvt.u32.u64 	%r154, %rd85;
	// begin inline asm
	nanosleep.u32 %r154;
	// end inline asm
	bra.uni 	$L__BB0_21;
$L__BB0_38:
	add.s32 	%r161, %r161, 1;
	bra.uni 	$L__BB0_21;
$L__BB0_39:
	add.s32 	%r163, %r163, 1;
$L__BB0_40:
	add.s32 	%r93, %r59, 40;
	mov.b32 	%r94, 1;
	// begin inline asm
	{
	.reg .pred p;
	mbarrier.try_wait.parity.shared.b64 p, [%r93], %r94;
	selp.b32 %r92, 1, 0, p;
	}
	// end inline asm
	setp.eq.s32 	%p8, %r92, 0;
	@%p8 bra 	$L__BB0_52;
	setp.ne.s32 	%p9, %r5, 0;
	add.s32 	%r19, %r13, %r12;
	add.s32 	%r20, %r14, %r2;
	@%p9 bra 	$L__BB0_43;
	mul.wide.u32 	%rd37, %r20, 4;
	add.s64 	%rd36, %rd1, %rd37;
	// begin inline asm
	cp.async.ca.shared.global [%r19], [%rd36], 4, 4;
	// end inline asm
$L__BB0_43:
	add.s32 	%r98, %r59, 32;
	// begin inline asm
	cp.async.mbarrier.arrive.shared.b64 [%r98];
	// end inline asm
	mov.b32 	%r99, 1;
	// begin inline asm
	mbarrier.arrive.shared::cta.b64                             %rd38,  [%r98], %r99;    // 2. 
	// end inline asm
	mov.b32 	%r164, 0;
	// begin inline asm
	mov.u64 %rd39, %globaltimer;
	// end inline asm
$L__BB0_44:
	mov.b32 	%r104, 0;
	// begin inline asm
	{
	.reg .pred p;
	mbarrier.try_wait.parity.shared.b64 p, [%r98], %r104;
	selp.b32 %r102, 1, 0, p;
	}
	// end inline asm
	setp.eq.s32 	%p10, %r102, 0;
	@%p10 bra 	$L__BB0_46;
	ld.shared.f32 	%f68, [%r19];
	fma.rn.f32 	%f69, %f68, %f2, 0f3F800000;
	fma.rn.f32 	%f70, %f68, %f69, 0f3F800000;
	fma.rn.f32 	%f71, %f68, %f70, 0f3F800000;
	fma.rn.f32 	%f72, %f68, %f71, 0f3F800000;
	fma.rn.f32 	%f73, %f68, %f72, 0f3F800000;
	fma.rn.f32 	%f74, %f68, %f73, 0f3F800000;
	fma.rn.f32 	%f75, %f68, %f74, 0f3F800000;
	fma.rn.f32 	%f76, %f68, %f75, 0f3F800000;
	fma.rn.f32 	%f77, %f68, %f76, 0f3F800000;
	fma.rn.f32 	%f78, %f68, %f77, 0f3F800000;
	fma.rn.f32 	%f79, %f68, %f78, 0f3F800000;
	fma.rn.f32 	%f80, %f68, %f79, 0f3F800000;
	fma.rn.f32 	%f81, %f68, %f80, 0f3F800000;
	fma.rn.f32 	%f82, %f68, %f81, 0f3F800000;
	fma.rn.f32 	%f83, %f68, %f82, 0f3F800000;
	fma.rn.f32 	%f84, %f68, %f83, 0f3F800000;
	fma.rn.f32 	%f85, %f68, %f84, 0f3F800000;
	fma.rn.f32 	%f86, %f68, %f85, 0f3F800000;
	fma.rn.f32 	%f87, %f68, %f86, 0f3F800000;
	fma.rn.f32 	%f88, %f68, %f87, 0f3F800000;
	fma.rn.f32 	%f89, %f68, %f88, 0f3F800000;
	fma.rn.f32 	%f90, %f68, %f89, 0f3F800000;
	fma.rn.f32 	%f91, %f68, %f90, 0f3F800000;
	fma.rn.f32 	%f92, %f68, %f91, 0f3F800000;
	fma.rn.f32 	%f93, %f68, %f92, 0f3F800000;
	fma.rn.f32 	%f94, %f68, %f93, 0f3F800000;
	fma.rn.f32 	%f95, %f68, %f94, 0f3F800000;
	fma.rn.f32 	%f96, %f68, %f95, 0f3F800000;
	fma.rn.f32 	%f97, %f68, %f96, 0f3F800000;
	fma.rn.f32 	%f98, %f68, %f97, 0f3F800000;
	fma.rn.f32 	%f99, %f68, %f98, 0f3F800000;
	fma.rn.f32 	%f3, %f68, %f99, 0f3F800000;
	mov.b32 	%r107, 1;
	// begin inline asm
	mbarrier.arrive.shared::cta.b64                             %rd40,  [%r93], %r107;    // 2. 
	// end inline asm
	mov.b32 	%r165, 0;
	// begin inline asm
	mov.u64 %rd41, %globaltimer;
	// end inline asm
	bra.uni 	$L__BB0_58;
$L__BB0_46:
	setp.lt.s32 	%p22, %r164, 16;
	@%p22 bra 	$L__BB0_51;
	// begin inline asm
	mov.u64 %rd66, %globaltimer;
	// end inline asm
	sub.s64 	%rd13, %rd66, %rd39;
	setp.lt.s64 	%p23, %rd13, 4000000;
	@%p23 bra 	$L__BB0_49;
	mov.b32 	%r147, 1000000;
	// begin inline asm
	nanosleep.u32 %r147;
	// end inline asm
	bra.uni 	$L__BB0_44;
$L__BB0_49:
	setp.lt.s64 	%p24, %rd13, 40000;
	@%p24 bra 	$L__BB0_44;
	shr.s64 	%rd67, %rd13, 63;
	shr.u64 	%rd68, %rd67, 62;
	add.s64 	%rd69, %rd13, %rd68;
	shr.u64 	%rd70, %rd69, 2;
	cvt.u32.u64 	%r148, %rd70;
	// begin inline asm
	nanosleep.u32 %r148;
	// end inline asm
	bra.uni 	$L__BB0_44;
$L__BB0_51:
	add.s32 	%r164, %r164, 1;
	bra.uni 	$L__BB0_44;
$L__BB0_52:
	setp.lt.s32 	%p25, %r163, 16;
	@%p25 bra 	$L__BB0_39;
	// begin inline asm
	mov.u64 %rd71, %globaltimer;
	// end inline asm
	sub.s64 	%rd14, %rd71, %rd35;
	setp.lt.s64 	%p26, %rd14, 4000000;
	@%p26 bra 	$L__BB0_55;
	mov.b32 	%r149, 1000000;
	// begin inline asm
	nanosleep.u32 %r149;
	// end inline asm
	bra.uni 	$L__BB0_40;
$L__BB0_55:
	setp.lt.s64 	%p27, %rd14, 40000;
	@%p27 bra 	$L__BB0_40;
	shr.s64 	%rd72, %rd14, 63;
	shr.u64 	%rd73, %rd72, 62;
	add.s64 	%rd74, %rd14, %rd73;
	shr.u64 	%rd75, %rd74, 2;
	cvt.u32.u64 	%r150, %rd75;
	// begin inline asm
	nanosleep.u32 %r150;
	// end inline asm
	bra.uni 	$L__BB0_40;
$L__BB0_57:
	add.s32 	%r165, %r165, 1;
$L__BB0_58:
	add.s32 	%r111, %r59, 56;
	mov.b32 	%r112, 1;
	// begin inline asm
	{
	.reg .pred p;
	mbarrier.try_wait.parity.shared.b64 p, [%r111], %r112;
	selp.b32 %r110, 1, 0, p;
	}
	// end inline asm
	setp.eq.s32 	%p11, %r110, 0;
	@%p11 bra 	$L__BB0_73;
	setp.ne.s32 	%p12, %r5, 0;
	add.s32 	%r25, %r19, %r12;
	add.s32 	%r26, %r20, %r2;
	@%p12 bra 	$L__BB0_61;
	mul.wide.u32 	%rd43, %r26, 4;
	add.s64 	%rd42, %rd1, %rd43;
	// begin inline asm
	cp.async.ca.shared.global [%r25], [%rd42], 4, 4;
	// end inline asm
$L__BB0_61:
	add.s32 	%r116, %r59, 48;
	// begin inline asm
	cp.async.mbarrier.arrive.shared.b64 [%r116];
	// end inline asm
	mov.b32 	%r117, 1;
	// begin inline asm
	mbarrier.arrive.shared::cta.b64                             %rd44,  [%r116], %r117;    // 2. 
	// end inline asm
	mov.b32 	%r166, 0;
	// begin inline asm
	mov.u64 %rd45, %globaltimer;
	// end inline asm
$L__BB0_62:
	mov.b32 	%r122, 0;
	// begin inline asm
	{
	.reg .pred p;
	mbarrier.try_wait.parity.shared.b64 p, [%r116], %r122;
	selp.b32 %r120, 1, 0, p;
	}
	// end inline asm
	setp.eq.s32 	%p13, %r120, 0;
	@%p13 bra 	$L__BB0_67;
	ld.shared.f32 	%f100, [%r25];
	fma.rn.f32 	%f101, %f100, %f3, 0f3F800000;
	fma.rn.f32 	%f102, %f100, %f101, 0f3F800000;
	fma.rn.f32 	%f103, %f100, %f102, 0f3F800000;
	fma.rn.f32 	%f104, %f100, %f103, 0f3F800000;
	fma.rn.f32 	%f105, %f100, %f104, 0f3F800000;
	fma.rn.f32 	%f106, %f100, %f105, 0f3F800000;
	fma.rn.f32 	%f107, %f100, %f106, 0f3F800000;
	fma.rn.f32 	%f108, %f100, %f107, 0f3F800000;
	fma.rn.f32 	%f109, %f100, %f108, 0f3F800000;
	fma.rn.f32 	%f110, %f100, %f109, 0f3F800000;
	fma.rn.f32 	%f111, %f100, %f110, 0f3F800000;
	fma.rn.f32 	%f112, %f100, %f111, 0f3F800000;
	fma.rn.f32 	%f113, %f100, %f112, 0f3F800000;
	fma.rn.f32 	%f114, %f100, %f113, 0f3F800000;
	fma.rn.f32 	%f115, %f100, %f114, 0f3F800000;
	fma.rn.f32 	%f116, %f100, %f115, 0f3F800000;
	fma.rn.f32 	%f117, %f100, %f116, 0f3F800000;
	fma.rn.f32 	%f118, %f100, %f117, 0f3F800000;
	fma.rn.f32 	%f119, %f100, %f118, 0f3F800000;
	fma.rn.f32 	%f120, %f100, %f119, 0f3F800000;
	fma.rn.f32 	%f121, %f100, %f120, 0f3F800000;
	fma.rn.f32 	%f122, %f100, %f121, 0f3F800000;
	fma.rn.f32 	%f123, %f100, %f122, 0f3F800000;
	fma.rn.f32 	%f124, %f100, %f123, 0f3F800000;
	fma.rn.f32 	%f125, %f100, %f124, 0f3F800000;
	fma.rn.f32 	%f126, %f100, %f125, 0f3F800000;
	fma.rn.f32 	%f127, %f100, %f126, 0f3F800000;
	fma.rn.f32 	%f128, %f100, %f127, 0f3F800000;
	fma.rn.f32 	%f129, %f100, %f128, 0f3F800000;
	fma.rn.f32 	%f130, %f100, %f129, 0f3F800000;
	fma.rn.f32 	%f131, %f100, %f130, 0f3F800000;
	fma.rn.f32 	%f132, %f100, %f131, 0f3F800000;
	mov.b32 	%r125, 1;
	// begin inline asm
	mbarrier.arrive.shared::cta.b64                             %rd46,  [%r111], %r125;    // 2. 
	// end inline asm
	cvta.to.global.u64 	%rd47, %rd19;
	mul.wide.s32 	%rd48, %r3, 4;
	add.s64 	%rd49, %rd47, %rd48;
	st.global.f32 	[%rd49], %f132;
	// begin inline asm
	activemask.b32 %r126;
	// end inline asm
	cvt.u64.u32 	%rd50, %r59;
	cvta.shared.u64 	%rd51, %rd50;
	add.s64 	%rd52, %rd51, 64;
	match.any.sync.b64 	%r28, %rd52, %r126;
	brev.b32 	%r129, %r28;
	bfind.shiftamt.u32 	%r130, %r129;
	// begin inline asm
	mov.u32 %r127, %laneid;
	// end inline asm
	setp.eq.s32 	%p14, %r127, %r130;
	@%p14 bra 	$L__BB0_64;
	bra.uni 	$L__BB0_66;
$L__BB0_64:
	popc.b32 	%r133, %r28;
	neg.s32 	%r132, %r133;
	// begin inline asm
	fence.sc.cta;
	// end inline asm
	cvta.shared.u64 	%rd55, %rd50;
	add.s64 	%rd53, %rd55, 64;
	// begin inline asm
	atom.add.acquire.cta.u32 %r131,[%rd53],%r132;
	// end inline asm
	setp.ne.s32 	%p15, %r131, %r133;
	@%p15 bra 	$L__BB0_66;
	// begin inline asm
	mbarrier.inval.shared.b64 [%r59];
	// end inline asm
	// begin inline asm
	mbarrier.inval.shared.b64 [%r57];
	// end inline asm
	// begin inline asm
	mbarrier.inval.shared.b64 [%r80];
	// end inline asm
	// begin inline asm
	mbarrier.inval.shared.b64 [%r75];
	// end inline asm
	// begin inline asm
	mbarrier.inval.shared.b64 [%r98];
	// end inline asm
	// begin inline asm
	mbarrier.inval.shared.b64 [%r93];
	// end inline asm
	// begin inline asm
	mbarrier.inval.shared.b64 [%r116];
	// end inline asm
	// begin inline asm
	mbarrier.inval.shared.b64 [%r111];
	// end inline asm
$L__BB0_66:
	ret;
$L__BB0_67:
	setp.lt.s32 	%p16, %r166, 16;
	@%p16 bra 	$L__BB0_72;
	// begin inline asm
	mov.u64 %rd56, %globaltimer;
	// end inline asm
	sub.s64 	%rd16, %rd56, %rd45;
	setp.lt.s64 	%p17, %rd16, 4000000;
	@%p17 bra 	$L__BB0_70;
	mov.b32 	%r143, 1000000;
	// begin inline asm
	nanosleep.u32 %r143;
	// end inline asm
	bra.uni 	$L__BB0_62;
$L__BB0_70:
	setp.lt.s64 	%p18, %rd16, 40000;
	@%p18 bra 	$L__BB0_62;
	shr.s64 	%rd57, %rd16, 63;
	shr.u64 	%rd58, %rd57, 62;
	add.s64 	%rd59, %rd16, %rd58;
	shr.u64 	%rd60, %rd59, 2;
	cvt.u32.u64 	%r144, %rd60;
	// begin inline asm
	nanosleep.u32 %r144;
	// end inline asm
	bra.uni 	$L__BB0_62;
$L__BB0_72:
	add.s32 	%r166, %r166, 1;
	bra.uni 	$L__BB0_62;
$L__BB0_73:
	setp.lt.s32 	%p19, %r165, 16;
	@%p19 bra 	$L__BB0_57;
	// begin inline asm
	mov.u64 %rd61, %globaltimer;
	// end inline asm
	sub.s64 	%rd17, %rd61, %rd41;
	setp.lt.s64 	%p20, %rd17, 4000000;
	@%p20 bra 	$L__BB0_76;
	mov.b32 	%r145, 1000000;
	// begin inline asm
	nanosleep.u32 %r145;
	// end inline asm
	bra.uni 	$L__BB0_58;
$L__BB0_76:
	setp.lt.s64 	%p21, %rd17, 40000;
	@%p21 bra 	$L__BB0_58;
	shr.s64 	%rd62, %rd17, 63;
	shr.u64 	%rd63, %rd62, 62;
	add.s64 	%rd64, %rd17, %rd63;
	shr.u64 	%rd65, %rd64, 2;
	cvt.u32.u64 	%r146, %rd65;
	// begin inline asm
	nanosleep.u32 %r146;
	// end inline asm
	bra.uni 	$L__BB0_58;

}


// ===== COMPILED SASS (sm_100) =====

	.target	sm_100

	.elftype	@"ET_EXEC"


//--------------------- .note.nv.tkinfo           --------------------------
	.section	.note.nv.tkinfo,"",@"SHT_NOTE"
	.sectionflags	@"SHF_NOTE_NV_TKINFO"
	.tkinfo
        /*0018*/ 	.word	0x00000002
        /*0030*/ 	.string	""
        /*0030*/ 	.string	"ptxas"
        /*0030*/ 	.string	"Cuda compilation tools, release 13.0, V13.0.88"
        /*0030*/ 	.string	"Build cuda_13.0.r13.0/compiler.36424714_0"
        /*0030*/ 	.string	"-arch sm_100 -m 64 "



//--------------------- .note.nv.cuinfo           --------------------------
	.section	.note.nv.cuinfo,"",@"SHT_NOTE"
	.sectionflags	@"SHF_NOTE_NV_CUINFO"
        /*0018*/ 	.short	0x0002
        /*001a*/ 	.short	0x0064
        /*001c*/ 	.short	0x0082
	.zero		2


//--------------------- .nv.info                  --------------------------
	.section	.nv.info,"",@"SHT_CUDA_INFO"
	.align	4


	//----- nvinfo : EIATTR_REGCOUNT
	.align		4
        /*0000*/ 	.byte	0x04, 0x2f
        /*0002*/ 	.short	(.L_1 - .L_0)
	.align		4
.L_0:
        /*0004*/ 	.word	index@(_Z24cp_async_pipeline_kernelILi4EEvPKfPfi)
        /*0008*/ 	.word	0x00000010


	//----- nvinfo : EIATTR_FRAME_SIZE
	.align		4
.L_1:
        /*000c*/ 	.byte	0x04, 0x11
        /*000e*/ 	.short	(.L_3 - .L_2)
	.align		4
.L_2:
        /*0010*/ 	.word	index@(_Z24cp_async_pipeline_kernelILi4EEvPKfPfi)
        /*0014*/ 	.word	0x00000000


	//----- nvinfo : EIATTR_MIN_STACK_SIZE
	.align		4
.L_3:
        /*0018*/ 	.byte	0x04, 0x12
        /*001a*/ 	.short	(.L_5 - .L_4)
	.align		4
.L_4:
        /*001c*/ 	.word	index@(_Z24cp_async_pipeline_kernelILi4EEvPKfPfi)
        /*0020*/ 	.word	0x00000000
.L_5:


//--------------------- .nv.compat                --------------------------
	.section	.nv.compat,"",@"SHT_CUDA_COMPAT_INFO"
	.align	4
        /*0000*/ 	.byte	0x02, 0x09, 0x00, 0x00, 0x02, 0x02, 0x01, 0x00, 0x02, 0x05, 0x05, 0x00, 0x03, 0x07, 0x01, 0x01
        /*0010*/ 	.byte	0x02, 0x03, 0x00, 0x00, 0x02, 0x06, 0x01, 0x00, 0x04, 0x0b, 0x08, 0x00, 0x09, 0x00, 0x00, 0x00
        /*0020*/ 	.byte	0x00, 0x00, 0x00, 0x00


//--------------------- .nv.info._Z24cp_async_pipeline_kernelILi4EEvPKfPfi --------------------------
	.section	.nv.info._Z24cp_async_pipeline_kernelILi4EEvPKfPfi,"",@"SHT_CUDA_INFO"
	.sectionflags	@""
	.align	4


	//----- nvinfo : EIATTR_CUDA_API_VERSION
	.align		4
        /*0000*/ 	.byte	0x04, 0x37
        /*0002*/ 	.short	(.L_7 - .L_6)
.L_6:
        /*0004*/ 	.word	0x00000082


	//----- nvinfo : EIATTR_KPARAM_INFO
	.align		4
.L_7:
        /*0008*/ 	.byte	0x04, 0x17
        /*000a*/ 	.short	(.L_9 - .L_8)
.L_8:
        /*000c*/ 	.word	0x00000000
        /*0010*/ 	.short	0x0002
        /*0012*/ 	.short	0x0010
        /*0014*/ 	.byte	0x00, 0xf0, 0x11, 0x00


	//----- nvinfo : EIATTR_KPARAM_INFO
	.align		4
.L_9:
        /*0018*/ 	.byte	0x04, 0x17
        /*001a*/ 	.short	(.L_11 - .L_10)
.L_10:
        /*001c*/ 	.word	0x00000000
        /*0020*/ 	.short	0x0001
        /*0022*/ 	.short	0x0008
        /*0024*/ 	.byte	0x00, 0xf5, 0x21, 0x00


	//----- nvinfo : EIATTR_KPARAM_INFO
	.align		4
.L_11:
        /*0028*/ 	.byte	0x04, 0x17
        /*002a*/ 	.short	(.L_13 - .L_12)
.L_12:
        /*002c*/ 	.word	0x00000000
        /*0030*/ 	.short	0x0000
        /*0032*/ 	.short	0x0000
        /*0034*/ 	.byte	0x00, 0xf5, 0x21, 0x00


	//----- nvinfo : EIATTR_SPARSE_MMA_MASK
	.align		4
.L_13:
        /*0038*/ 	.byte	0x03, 0x50
        /*003a*/ 	.short	0x0000


	//----- nvinfo : EIATTR_MAXREG_COUNT
	.align		4
        /*003c*/ 	.byte	0x03, 0x1b
        /*003e*/ 	.short	0x00ff


	//----- nvinfo : EIATTR_NUM_BARRIERS
	.align		4
        /*0040*/ 	.byte	0x02, 0x4c
        /*0042*/ 	.byte	0x01
	.zero		1


	//----- nvinfo : EIATTR_MERCURY_ISA_VERSION
	.align		4
        /*0044*/ 	.byte	0x03, 0x5f
        /*0046*/ 	.short	0x0101


	//----- nvinfo : EIATTR_COOP_GROUP_MASK_REGIDS
	.align		4
        /*0048*/ 	.byte	0x04, 0x29
        /*004a*/ 	.short	(.L_15 - .L_14)


	//   ....[0]....
.L_14:
        /*004c*/ 	.word	0xffffffff


	//   ....[1]....
        /*0050*/ 	.word	0x05000009


	//----- nvinfo : EIATTR_COOP_GROUP_INSTR_OFFSETS
	.align		4
.L_15:
        /*0054*/ 	.byte	0x04, 0x28
        /*0056*/ 	.short	(.L_17 - .L_16)


	//   ....[0]....
.L_16:
        /*0058*/ 	.word	0x000002a0


	//   ....[1]....
        /*005c*/ 	.word	0x00001d60


	//----- nvinfo : EIATTR_VRC_CTA_INIT_COUNT
	.align		4
.L_17:
        /*0060*/ 	.byte	0x02, 0x4a
	.zero		1
	.zero		1


	//----- nvinfo : EIATTR_MBARRIER_INSTR_OFFSETS
	.align		4
        /*0064*/ 	.byte	0x04, 0x39
        /*0066*/ 	.short	(.L_19 - .L_18)


	//   ....[0]....
.L_18:
        /*0068*/ 	.word	0x000001f0
        /*006c*/ 	.word	0x000000ff
        /*0070*/ 	.word	0x00000008
        /*0074*/ 	.short	0x0100
        /*0076*/ 	.byte	0x07
	.zero		1


	//   ....[1]....
        /*0078*/ 	.word	0x00000200
        /*007c*/ 	.word	0x000000ff
        /*0080*/ 	.word	0x00000000
        /*0084*/ 	.short	0x0100
        /*0086*/ 	.byte	0x07
	.zero		1


	//   ....[2]....
        /*0088*/ 	.word	0x00000210
        /*008c*/ 	.word	0x000000ff
        /*0090*/ 	.word	0x00000018
        /*0094*/ 	.short	0x0100
        /*0096*/ 	.byte	0x07
	.zero		1


	//   ....[3]....
        /*0098*/ 	.word	0x00000220
        /*009c*/ 	.word	0x000000ff
        /*00a0*/ 	.word	0x00000010
        /*00a4*/ 	.short	0x0100
        /*00a6*/ 	.byte	0x07
	.zero		1


	//   ....[4]....
        /*00a8*/ 	.word	0x00000230
        /*00ac*/ 	.word	0x000000ff
        /*00b0*/ 	.word	0x00000028
        /*00b4*/ 	.short	0x0100
        /*00b6*/ 	.byte	0x07
	.zero		1


	//   ....[5]....
        /*00b8*/ 	.word	0x00000240
        /*00bc*/ 	.word	0x000000ff
        /*00c0*/ 	.word	0x00000020
        /*00c4*/ 	.short	0x0100
        /*00c6*/ 	.byte	0x07
	.zero		1


	//   ....[6]....
        /*00c8*/ 	.word	0x00000250
        /*00cc*/ 	.word	0x000000ff
        /*00d0*/ 	.word	0x00000038
        /*00d4*/ 	.short	0x0100
        /*00d6*/ 	.byte	0x07
	.zero		1


	//   ....[7]....
        /*00d8*/ 	.word	0x00000260
        /*00dc*/ 	.word	0x000000ff
        /*00e0*/ 	.word	0x00000030
        /*00e4*/ 	.short	0x0100
        /*00e6*/ 	.byte	0x07
	.zero		1


	//   ....[8]....
        /*00e8*/ 	.word	0x00000310
        /*00ec*/ 	.word	0x000000ff
        /*00f0*/ 	.word	0x00000008
        /*00f4*/ 	.short	0x010a
        /*00f6*/ 	.byte	0x0a
	.zero		1


	//   ....[9]....
        /*00f8*/ 	.word	0x000004a0
        /*00fc*/ 	.word	0x000000ff
        /*0100*/ 	.word	0x00000008
        /*0104*/ 	.short	0x010a
        /*0106*/ 	.byte	0x0a
	.zero		1


	//   ....[10]....
        /*0108*/ 	.word	0x000005b0
        /*010c*/ 	.word	0x000000ff
        /*0110*/ 	.word	0x00000000
        /*0114*/ 	.short	0x0107
        /*0116*/ 	.byte	0x0a
	.zero		1


	//   ....[11]....
        /*0118*/ 	.word	0x000005f0
        /*011c*/ 	.word	0x000000ff
        /*0120*/ 	.word	0x00000000
        /*0124*/ 	.short	0x0101
        /*0126*/ 	.byte	0x0a
	.zero		1


	//   ....[12]....
        /*0128*/ 	.word	0x00000620
        /*012c*/ 	.word	0x000000ff
        /*0130*/ 	.word	0x00000000
        /*0134*/ 	.short	0x010a
        /*0136*/ 	.byte	0x0a
	.zero		1


	//   ....[13]....
        /*0138*/ 	.word	0x000007a0
        /*013c*/ 	.word	0x000000ff
        /*0140*/ 	.word	0x00000000
        /*0144*/ 	.short	0x010a
        /*0146*/ 	.byte	0x0a
	.zero		1


	//   ....[14]....
        /*0148*/ 	.word	0x000007d0
        /*014c*/ 	.word	0x000000ff
        /*0150*/ 	.word	0x00000008
        /*0154*/ 	.short	0x0101
        /*0156*/ 	.byte	0x0a
	.zero		1


	//   ....[15]....
        /*0158*/ 	.word	0x00000820
        /*015c*/ 	.word	0x000000ff
        /*0160*/ 	.word	0x00000018
        /*0164*/ 	.short	0x010a
        /*0166*/ 	.byte	0x0a
	.zero		1


	//   ....[16]....
        /*0168*/ 	.word	0x000009b0
        /*016c*/ 	.word	0x000000ff
        /*0170*/ 	.word	0x00000018
        /*0174*/ 	.short	0x010a
        /*0176*/ 	.byte	0x0a
	.zero		1


	//   ....[17]....
        /*0178*/ 	.word	0x00000a90
        /*017c*/ 	.word	0x000000ff
        /*0180*/ 	.word	0x00000010
        /*0184*/ 	.short	0x0107
        /*0186*/ 	.byte	0x0a
	.zero		1


	//   ....[18]....
        /*0188*/ 	.word	0x00000ad0
        /*018c*/ 	.word	0x000000ff
        /*0190*/ 	.word	0x00000010
        /*0194*/ 	.short	0x0101
        /*0196*/ 	.byte	0x0a
	.zero		1


	//   ....[19]....
        /*0198*/ 	.word	0x00000b00
        /*019c*/ 	.word	0x000000ff
        /*01a0*/ 	.word	0x00000010
        /*01a4*/ 	.short	0x010a
        /*01a6*/ 	.byte	0x0a
	.zero		1


	//   ....[20]....
        /*01a8*/ 	.word	0x00000c80
        /*01ac*/ 	.word	0x000000ff
        /*01b0*/ 	.word	0x00000010
        /*01b4*/ 	.short	0x010a
        /*01b6*/ 	.byte	0x0a
	.zero		1


	//   ....[21]....
        /*01b8*/ 	.word	0x00000e10
        /*01bc*/ 	.word	0x000000ff
        /*01c0*/ 	.word	0x00000000
        /*01c4*/ 	.short	0x0101
        /*01c6*/ 	.byte	0x05
	.zero		1


	//   ....[22]....
        /*01c8*/ 	.word	0x00001110
        /*01cc*/ 	.word	0x000000ff
        /*01d0*/ 	.word	0x00000028
        /*01d4*/ 	.short	0x010a
        /*01d6*/ 	.byte	0x0a
	.zero		1


	//   ....[23]....
        /*01d8*/ 	.word	0x000012a0
        /*01dc*/ 	.word	0x000000ff
        /*01e0*/ 	.word	0x00000028
        /*01e4*/ 	.short	0x010a
        /*01e6*/ 	.byte	0x0a
	.zero		1


	//   ....[24]....
        /*01e8*/ 	.word	0x00001390
        /*01ec*/ 	.word	0x000000ff
        /*01f0*/ 	.word	0x00000020
        /*01f4*/ 	.short	0x0107
        /*01f6*/ 	.byte	0x0a
	.zero		1


	//   ....[25]....
        /*01f8*/ 	.word	0x000013d0
        /*01fc*/ 	.word	0x000000ff
        /*0200*/ 	.word	0x00000020
        /*0204*/ 	.short	0x0101
        /*0206*/ 	.byte	0x0a
	.zero		1


	//   ....[26]....
        /*0208*/ 	.word	0x00001400
        /*020c*/ 	.word	0x000000ff
        /*0210*/ 	.word	0x00000020
        /*0214*/ 	.short	0x010a
        /*0216*/ 	.byte	0x0a
	.zero		1


	//   ....[27]....
        /*0218*/ 	.word	0x00001580
        /*021c*/ 	.word	0x000000ff
        /*0220*/ 	.word	0x00000020
        /*0224*/ 	.short	0x010a
        /*0226*/ 	.byte	0x0a
	.zero		1


	//   ....[28]....
        /*0228*/ 	.word	0x000015b0
        /*022c*/ 	.word	0x000000ff
        /*0230*/ 	.word	0x00000000
        /*0234*/ 	.short	0x0101
        /*0236*/ 	.byte	0x08
	.zero		1


	//   ....[29]....
        /*0238*/ 	.word	0x00001810
        /*023c*/ 	.word	0x000000ff
        /*0240*/ 	.word	0x00000038
        /*0244*/ 	.short	0x010a
        /*0246*/ 	.byte	0x0a
	.zero		1


	//   ....[30]....
        /*0248*/ 	.word	0x000019a0
        /*024c*/ 	.word	0x000000ff
        /*0250*/ 	.word	0x00000038
        /*0254*/ 	.short	0x010a
        /*0256*/ 	.byte	0x0a
	.zero		1


	//   ....[31]....
        /*0258*/ 	.word	0x00001a90
        /*025c*/ 	.word	0x000000ff
        /*0260*/ 	.word	0x00000030
        /*0264*/ 	.short	0x0107
        /*0266*/ 	.byte	0x0a
	.zero		1


	//   ....[32]....
        /*0268*/ 	.word	0x00001ad0
        /*026c*/ 	.word	0x000000ff
        /*0270*/ 	.word	0x00000030
        /*0274*/ 	.short	0x0101
        /*0276*/ 	.byte	0x0a
	.zero		1


	//   ....[33]....
        /*0278*/ 	.word	0x00001b00
        /*027c*/ 	.word	0x000000ff
        /*0280*/ 	.word	0x00000030
        /*0284*/ 	.short	0x010a
        /*0286*/ 	.byte	0x0a
	.zero		1


	//   ....[34]....
        /*0288*/ 	.word	0x00001c80
        /*028c*/ 	.word	0x000000ff
        /*0290*/ 	.word	0x00000030
        /*0294*/ 	.short	0x010a
        /*0296*/ 	.byte	0x0a
	.zero		1


	//   ....[35]....
        /*0298*/ 	.word	0x00001ce0
        /*029c*/ 	.word	0x000000ff
        /*02a0*/ 	.word	0x00000000
        /*02a4*/ 	.short	0x0101
        /*02a6*/ 	.byte	0x09
	.zero		1


	//   ....[36]....
        /*02a8*/ 	.word	0x000020a0
        /*02ac*/ 	.word	0x000000ff
        /*02b0*/ 	.word	0x00000000
        /*02b4*/ 	.short	0x0108
        /*02b6*/ 	.byte	0x0a
	.zero		1


	//   ....[37]....
        /*02b8*/ 	.word	0x000020b0
        /*02bc*/ 	.word	0x000000ff
        /*02c0*/ 	.word	0x00000008
        /*02c4*/ 	.short	0x0108
        /*02c6*/ 	.byte	0x0a
	.zero		1


	//   ....[38]....
        /*02c8*/ 	.word	0x000020c0
        /*02cc*/ 	.word	0x000000ff
        /*02d0*/ 	.word	0x00000010
        /*02d4*/ 	.short	0x0108
        /*02d6*/ 	.byte	0x0a
	.zero		1


	//   ....[39]....
        /*02d8*/ 	.word	0x000020d0
        /*02dc*/ 	.word	0x000000ff
        /*02e0*/ 	.word	0x00000000
        /*02e4*/ 	.short	0x0108
        /*02e6*/ 	.byte	0x05
	.zero		1


	//   ....[40]....
        /*02e8*/ 	.word	0x000020e0
        /*02ec*/ 	.word	0x000000ff
        /*02f0*/ 	.word	0x00000020
        /*02f4*/ 	.short	0x0108
        /*02f6*/ 	.byte	0x0a
	.zero		1


	//   ....[41]....
        /*02f8*/ 	.word	0x000020f0
        /*02fc*/ 	.word	0x000000ff
        /*0300*/ 	.word	0x00000000
        /*0304*/ 	.short	0x0108
        /*0306*/ 	.byte	0x08
	.zero		1


	//   ....[42]....
        /*0308*/ 	.word	0x00002100
        /*030c*/ 	.word	0x000000ff
        /*0310*/ 	.word	0x00000030
        /*0314*/ 	.short	0x0108
        /*0316*/ 	.byte	0x0a
	.zero		1


	//   ....[43]....
        /*0318*/ 	.word	0x00002110
        /*031c*/ 	.word	0x000000ff
        /*0320*/ 	.word	0x00000000
        /*0324*/ 	.short	0x0108
        /*0326*/ 	.byte	0x09
	.zero		1


	//----- nvinfo : EIATTR_NUM_MBARRIERS
	.align		4
.L_19:
        /*0328*/ 	.byte	0x03, 0x38
        /*032a*/ 	.short	0x0008


	//----- nvinfo : EIATTR_EXIT_INSTR_OFFSETS
	.align		4
        /*032c*/ 	.byte	0x04, 0x1c
        /*032e*/ 	.short	(.L_21 - .L_20)


	//   ....[0]....
.L_20:
        /*0330*/ 	.word	0x00001fc0


	//   ....[1]....
        /*0334*/ 	.word	0x00002090


	//   ....[2]....
        /*0338*/ 	.word	0x00002120


	//----- nvinfo : EIATTR_CRS_STACK_SIZE
	.align		4
.L_21:
        /*033c*/ 	.byte	0x04, 0x1e
        /*033e*/ 	.short	(.L_23 - .L_22)
.L_22:
        /*0340*/ 	.word	0x00000000


	//----- nvinfo : EIATTR_CBANK_PARAM_SIZE
	.align		4
.L_23:
        /*0344*/ 	.byte	0x03, 0x19
        /*0346*/ 	.short	0x0014


	//----- nvinfo : EIATTR_PARAM_CBANK
	.align		4
        /*0348*/ 	.byte	0x04, 0x0a
        /*034a*/ 	.short	(.L_25 - .L_24)
	.align		4
.L_24:
        /*034c*/ 	.word	index@(.nv.constant0._Z24cp_async_pipeline_kernelILi4EEvPKfPfi)
        /*0350*/ 	.short	0x0380
        /*0352*/ 	.short	0x0014


	//----- nvinfo : EIATTR_SW_WAR
	.align		4
.L_25:
        /*0354*/ 	.byte	0x04, 0x36
        /*0356*/ 	.short	(.L_27 - .L_26)
.L_26:
        /*0358*/ 	.word	0x00000008
.L_27:


//--------------------- .nv.callgraph             --------------------------
	.section	.nv.callgraph,"",@"SHT_CUDA_CALLGRAPH"
	.align	4
	.sectionentsize	8
	.align		4
        /*0000*/ 	.word	0x00000000
	.align		4
        /*0004*/ 	.word	0xffffffff
	.align		4
        /*0008*/ 	.word	0x00000000
	.align		4
        /*000c*/ 	.word	0xfffffffe
	.align		4
        /*0010*/ 	.word	0x00000000
	.align		4
        /*0014*/ 	.word	0xfffffffd
	.align		4
        /*0018*/ 	.word	0x00000000
	.align		4
        /*001c*/ 	.word	0xfffffffc


//--------------------- .text._Z24cp_async_pipeline_kernelILi4EEvPKfPfi --------------------------
	.section	.text._Z24cp_async_pipeline_kernelILi4EEvPKfPfi,"ax",@progbits
	.align	128
        .global         _Z24cp_async_pipeline_kernelILi4EEvPKfPfi
        .type           _Z24cp_async_pipeline_kernelILi4EEvPKfPfi,@function
        .size           _Z24cp_async_pipeline_kernelILi4EEvPKfPfi,(.L_x_49 - _Z24cp_async_pipeline_kernelILi4EEvPKfPfi)
        .other          _Z24cp_async_pipeline_kernelILi4EEvPKfPfi,@"STO_CUDA_ENTRY STV_DEFAULT"
_Z24cp_async_pipeline_kernelILi4EEvPKfPfi:
.text._Z24cp_async_pipeline_kernelILi4EEvPKfPfi:
[----:B------:R-:W-:Y:S01]  /*0000*/  LDC R1, c[0x0][0x37c] ;  /* 0x0000df00ff017b82 */ /* 0x000fe20000000800 */
[----:B------:R-:W0:Y:S01]  /*0010*/  S2R R0, SR_TID.Y ;  /* 0x0000000000007919 */ /* 0x000e220000002200 */
[----:B------:R-:W1:Y:S06]  /*0020*/  LDCU UR11, c[0x0][0x360] ;  /* 0x00006c00ff0b77ac */ /* 0x000e6c0008000800 */
[----:B------:R-:W2:Y:S01]  /*0030*/  LDC R2, c[0x0][0x360] ;  /* 0x0000d800ff027b82 */ /* 0x000ea20000000800 */
[----:B------:R-:W-:Y:S01]  /*0040*/  BSSY.RECONVERGENT B0, `(.L_x_0) ;  /* 0x0000025000007945 */ /* 0x000fe20003800200 */
[----:B------:R-:W0:Y:S01]  /*0050*/  S2R R3, SR_TID.Z ;  /* 0x0000000000037919 */ /* 0x000e220000002300 */
[----:B------:R-:W0:Y:S01]  /*0060*/  LDCU UR9, c[0x0][0x364] ;  /* 0x00006c80ff0977ac */ /* 0x000e220008000800 */
[----:B------:R-:W3:Y:S01]  /*0070*/  S2R R9, SR_TID.X ;  /* 0x0000000000097919 */ /* 0x000ee20000002100 */
[----:B------:R-:W4:Y:S03]  /*0080*/  LDCU.64 UR12, c[0x0][0x358] ;  /* 0x00006b00ff0c77ac */ /* 0x000f260008000a00 */
[----:B------:R-:W2:Y:S01]  /*0090*/  S2UR UR4, SR_CTAID.X ;  /* 0x00000000000479c3 */ /* 0x000ea20000002500 */
[----:B0-----:R-:W-:-:S04]  /*00a0*/  IMAD R0, R3, UR9, R0 ;  /* 0x0000000903007c24 */ /* 0x001fc8000f8e0200 */
[----:B-1----:R-:W-:-:S05]  /*00b0*/  IMAD R0, R0, UR11, RZ ;  /* 0x0000000b00007c24 */ /* 0x002fca000f8e02ff */
[--C-:B---3--:R-:W-:Y:S01]  /*00c0*/  LOP3.LUT P0, R3, R0, RZ, R9.reuse, 0xfa, !PT ;  /* 0x000000ff00037212 */ /* 0x108fe2000780fa09 */
[----:B--2---:R-:W-:-:S12]  /*00d0*/  IMAD R0, R2, UR4, R9 ;  /* 0x0000000402007c24 */ /* 0x004fd8000f8e0209 */
[----:B----4-:R-:W-:Y:S05]  /*00e0*/  @P0 BRA `(.L_x_1) ;  /* 0x0000000000680947 */ /* 0x010fea0003800000 */
[----:B------:R-:W0:Y:S01]  /*00f0*/  S2UR UR7, SR_CgaCtaId ;  /* 0x00000000000779c3 */ /* 0x000e220000008800 */
[----:B------:R-:W1:Y:S01]  /*0100*/  LDCU UR6, c[0x0][0x368] ;  /* 0x00006d00ff0677ac */ /* 0x000e620008000800 */
[----:B------:R-:W-:-:S06]  /*0110*/  UIMAD UR4, UR11, UR9, URZ ;  /* 0x000000090b0472a4 */ /* 0x000fcc000f8e02ff */
[----:B------:R-:W2:Y:S01]  /*0120*/  S2UR UR8, SR_SWINHI ;  /* 0x00000000000879c3 */ /* 0x000ea20000002f00 */
[----:B-1----:R-:W-:-:S03]  /*0130*/  UIMAD UR6, UR4, UR6, URZ ;  /* 0x00000006040672a4 */ /* 0x002fc6000f8e02ff */
[----:B------:R-:W-:Y:S01]  /*0140*/  UMOV UR4, 0x400 ;  /* 0x0000040000047882 */ /* 0x000fe20000000000 */
[----:B------:R-:W-:-:S04]  /*0150*/  UIADD3 UR14, UPT, UPT, -UR6, 0x100000, URZ ;  /* 0x00100000060e7890 */ /* 0x000fc8000fffe1ff */
[----:B------:R-:W-:Y:S02]  /*0160*/  USHF.L.U32 UR15, UR14, 0xb, URZ ;  /* 0x0000000b0e0f7899 */ /* 0x000fe400080006ff */
[----:B------:R-:W-:Y:S02]  /*0170*/  USHF.L.U32 UR14, UR14, 0x1, URZ ;  /* 0x000000010e0e7899 */ /* 0x000fe400080006ff */
[----:B0-----:R-:W-:Y:S01]  /*0180*/  ULEA UR7, UR7, UR4, 0x18 ;  /* 0x0000000407077291 */ /* 0x001fe2000f8ec0ff */
[----:B------:R-:W-:-:S06]  /*0190*/  MOV R7, UR6 ;  /* 0x0000000600077c02 */ /* 0x000fcc0008000f00 */
[----:B------:R-:W-:Y:S01]  /*01a0*/  UMOV UR4, UR7 ;  /* 0x0000000700047c82 */ /* 0x000fe20008000000 */
[----:B--2---:R-:W-:Y:S01]  /*01b0*/  UMOV UR5, UR8 ;  /* 0x0000000800057c82 */ /* 0x004fe20008000000 */
[----:B------:R-:W-:Y:S02]  /*01c0*/  MOV R4, UR4 ;  /* 0x0000000400047c02 */ /* 0x000fe40008000f00 */
[----:B------:R-:W-:Y:S01]  /*01d0*/  MOV R5, UR5 ;  /* 0x0000000500057c02 */ /* 0x000fe20008000f00 */
[----:B------:R-:W0:Y:S02]  /*01e0*/  FENCE.VIEW.ASYNC.S ;  /* 0x00000000000073c6 */ /* 0x000e240000000000 */
[----:B0-----:R0:W1:Y:S01]  /*01f0*/  SYNCS.EXCH.64 URZ, [UR7+0x8], UR14 ;  /* 0x0000080e07ff75b2 */ /* 0x0010620008000100 */
[----:B------:R0:W1:Y:S01]  /*0200*/  SYNCS.EXCH.64 URZ, [UR7], UR14 ;  /* 0x0000000e07ff75b2 */ /* 0x0000620008000100 */
[----:B------:R0:W1:Y:S01]  /*0210*/  SYNCS.EXCH.64 URZ, [UR7+0x18], UR14 ;  /* 0x0000180e07ff75b2 */ /* 0x0000620008000100 */
[----:B------:R0:W1:Y:S01]  /*0220*/  SYNCS.EXCH.64 URZ, [UR7+0x10], UR14 ;  /* 0x0000100e07ff75b2 */ /* 0x0000620008000100 */
[----:B------:R0:W1:Y:S01]  /*0230*/  SYNCS.EXCH.64 URZ, [UR7+0x28], UR14 ;  /* 0x0000280e07ff75b2 */ /* 0x0000620008000100 */
[----:B------:R0:W1:Y:S01]  /*0240*/  SYNCS.EXCH.64 URZ, [UR7+0x20], UR14 ;  /* 0x0000200e07ff75b2 */ /* 0x0000620008000100 */
[----:B------:R0:W1:Y:S01]  /*0250*/  SYNCS.EXCH.64 URZ, [UR7+0x38], UR14 ;  /* 0x0000380e07ff75b2 */ /* 0x0000620008000100 */
[----:B------:R0:W1:Y:S02]  /*0260*/  SYNCS.EXCH.64 URZ, [UR7+0x30], UR14 ;  /* 0x0000300e07ff75b2 */ /* 0x0000640008000100 */
[----:B-1----:R0:W-:Y:S01]  /*0270*/  ST.E.STRONG.SM desc[UR12][R4.64+0x40], R7 ;  /* 0x0000400704007985 */ /* 0x0021e2000c10b90c */
[----:B------:R-:W-:Y:S01]  /*0280*/  NOP ;  /* 0x0000000000007918 */ /* 0x000fe20000000000 */
.L_x_1:
[----:B0-----:R-:W-:Y:S05]  /*0290*/  BSYNC.RECONVERGENT B0 ;  /* 0x0000000000007941 */ /* 0x001fea0003800200 */
.L_x_0:
[----:B------:R-:W-:Y:S01]  /*02a0*/  BAR.SYNC.DEFER_BLOCKING 0x0 ;  /* 0x0000000000007b1d */ /* 0x000fe20000010000 */
[----:B------:R-:W-:-:S07]  /*02b0*/  CS2R R4, SR_GLOBALTIMERLO ;  /* 0x0000000000047805 */ /* 0x000fce0000015200 */
[----:B------:R-:W0:Y:S01]  /*02c0*/  S2UR UR5, SR_CgaCtaId ;  /* 0x00000000000579c3 */ /* 0x000e220000008800 */
[----:B------:R-:W-:Y:S01]  /*02d0*/  HFMA2 R6, -RZ, RZ, 0, 5.9604644775390625e-08 ;  /* 0x00000001ff067431 */ /* 0x000fe200000001ff */
[----:B------:R-:W-:-:S04]  /*02e0*/  UMOV UR4, 0x400 ;  /* 0x0000040000047882 */ /* 0x000fc80000000000 */
[----:B------:R-:W-:Y:S01]  /*02f0*/  SHF.L.U32 R6, R6, 0x1f, RZ ;  /* 0x0000001f06067819 */ /* 0x000fe200000006ff */
[----:B0-----:R-:W-:-:S09]  /*0300*/  ULEA UR10, UR5, UR4, 0x18 ;  /* 0x00000004050a7291 */ /* 0x001fd2000f8ec0ff */
[----:B------:R-:W0:Y:S02]  /*0310*/  SYNCS.PHASECHK.TRANS64.TRYWAIT P0, [UR10+0x8], R6 ;  /* 0x00000806ff0075a7 */ /* 0x000e24000800110a */
[----:B0-----:R-:W-:Y:S05]  /*0320*/  @P0 BRA `(.L_x_2) ;  /* 0x0000000000640947 */ /* 0x001fea0003800000 */
[----:B------:R-:W-:Y:S01]  /*0330*/  MOV R8, 0x1 ;  /* 0x0000000100087802 */ /* 0x000fe20000000f00 */
[----:B------:R-:W-:-:S03]  /*0340*/  UMOV UR4, URZ ;  /* 0x000000ff00047c82 */ /* 0x000fc60008000000 */
[----:B------:R-:W-:-:S07]  /*0350*/  SHF.L.U32 R8, R8, 0x1f, RZ ;  /* 0x0000001f08087819 */ /* 0x000fce00000006ff */
.L_x_5:
[----:B------:R-:W-:-:S11]  /*0360*/  UISETP.GT.AND UP0, UPT, UR4, 0xf, UPT ;  /* 0x0000000f0400788c */ /* 0x000fd6000bf04270 */
[----:B------:R-:W-:Y:S01]  /*0370*/  @!UP0 UIADD3 UR4, UPT, UPT, UR4, 0x1, URZ ;  /* 0x0000000104048890 */ /* 0x000fe2000fffe0ff */
[----:B------:R-:W-:Y:S11]  /*0380*/  BRA.U !UP0, `(.L_x_3) ;  /* 0x0000000108447547 */ /* 0x000ff6000b800000 */
[----:B------:R-:W-:-:S06]  /*0390*/  CS2R R6, SR_GLOBALTIMERLO ;  /* 0x0000000000067805 */ /* 0x000fcc0000015200 */
[----:B------:R-:W-:-:S04]  /*03a0*/  IADD3 R11, P0, PT, -R4, R6, RZ ;  /* 0x00000006040b7210 */ /* 0x000fc80007f1e1ff */
[----:B------:R-:W-:Y:S02]  /*03b0*/  IADD3.X R7, PT, PT, ~R5, R7, RZ, P0, !PT ;  /* 0x0000000705077210 */ /* 0x000fe400007fe5ff */
[----:B------:R-:W-:-:S04]  /*03c0*/  ISETP.GE.U32.AND P0, PT, R11, 0x3d0900, PT ;  /* 0x003d09000b00780c */ /* 0x000fc80003f06070 */
[----:B------:R-:W-:-:S13]  /*03d0*/  ISETP.GE.AND.EX P0, PT, R7, RZ, PT, P0 ;  /* 0x000000ff0700720c */ /* 0x000fda0003f06300 */
[----:B------:R-:W-:Y:S05]  /*03e0*/  @!P0 BRA `(.L_x_4) ;  /* 0x0000000000088947 */ /* 0x000fea0003800000 */
[----:B------:R-:W-:Y:S05]  /*03f0*/  NANOSLEEP 0xf4240 ;  /* 0x000f42400000795d */ /* 0x000fea0003800000 */
[----:B------:R-:W-:Y:S05]  /*0400*/  BRA `(.L_x_3) ;  /* 0x0000000000247947 */ /* 0x000fea0003800000 */
.L_x_4:
[----:B------:R-:W-:-:S04]  /*0410*/  ISETP.GE.U32.AND P0, PT, R11, 0x9c40, PT ;  /* 0x00009c400b00780c */ /* 0x000fc80003f06070 */
[----:B------:R-:W-:-:S13]  /*0420*/  ISETP.GE.AND.EX P0, PT, R7, RZ, PT, P0 ;  /* 0x000000ff0700720c */ /* 0x000fda0003f06300 */
[----:B------:R-:W-:Y:S05]  /*0430*/  @!P0 BRA `(.L_x_3) ;  /* 0x0000000000188947 */ /* 0x000fea0003800000 */
[----:B------:R-:W-:-:S04]  /*0440*/  SHF.R.S32.HI R6, RZ, 0x1f, R7 ;  /* 0x0000001fff067819 */ /* 0x000fc80000011407 */
[----:B------:R-:W-:-:S04]  /*0450*/  LEA.HI R6, P0, R6, R11, RZ, 0x2 ;  /* 0x0000000b06067211 */ /* 0x000fc800078110ff */
[----:B------:R-:W-:-:S04]  /*0460*/  IADD3.X R7, PT, PT, RZ, R7, RZ, P0, !PT ;  /* 0x00000007ff077210 */ /* 0x000fc800007fe4ff */
[----:B------:R-:W-:-:S04]  /*0470*/  SHF.R.U64 R6, R6, 0x2, R7 ;  /* 0x0000000206067819 */ /* 0x000fc80000001207 */
[----:B------:R-:W-:Y:S05]  /*0480*/  NANOSLEEP R6 ;  /* 0x000000060000735d */ /* 0x000fea0003800000 */
[----:B------:R-:W-:Y:S01]  /*0490*/  NOP ;  /* 0x0000000000007918 */ /* 0x000fe20000000000 */
.L_x_3:
[----:B------:R-:W0:Y:S02]  /*04a0*/  SYNCS.PHASECHK.TRANS64.TRYWAIT P0, [UR10+0x8], R8 ;  /* 0x00000808ff0075a7 */ /* 0x000e24000800110a */
[----:B0-----:R-:W-:Y:S05]  /*04b0*/  @!P0 BRA `(.L_x_5) ;  /* 0xfffffffc00a88947 */ /* 0x001fea000383ffff */
.L_x_2:
[----:B------:R-:W0:Y:S01]  /*04c0*/  S2UR UR5, SR_CgaCtaId ;  /* 0x00000000000579c3 */ /* 0x000e220000008800 */
[----:B------:R-:W-:Y:S01]  /*04d0*/  UMOV UR4, 0x400 ;  /* 0x0000040000047882 */ /* 0x000fe20000000000 */
[----:B------:R-:W-:Y:S01]  /*04e0*/  ISETP.NE.AND P0, PT, R3, RZ, PT ;  /* 0x000000ff0300720c */ /* 0x000fe20003f05270 */
[----:B------:R-:W-:Y:S01]  /*04f0*/  UIADD3 UR4, UPT, UPT, UR4, 0x50, URZ ;  /* 0x0000005004047890 */ /* 0x000fe2000fffe0ff */
[----:B------:R-:W-:Y:S03]  /*0500*/  BSSY.RECONVERGENT B0, `(.L_x_6) ;  /* 0x000000a000007945 */ /* 0x000fe60003800200 */
[----:B0-----:R-:W-:-:S06]  /*0510*/  ULEA UR4, UR5, UR4, 0x18 ;  /* 0x0000000405047291 */ /* 0x001fcc000f8ec0ff */
[----:B------:R-:W-:Y:S02]  /*0520*/  LEA R5, R9, UR4, 0x2 ;  /* 0x0000000409057c11 */ /* 0x000fe4000f8e10ff */
[----:B------:R-:W-:Y:S05]  /*0530*/  @P0 BRA `(.L_x_7) ;  /* 0x0000000000180947 */ /* 0x000fea0003800000 */
[----:B------:R-:W0:Y:S02]  /*0540*/  LDC.64 R6, c[0x0][0x380] ;  /* 0x0000e000ff067b82 */ /* 0x000e240000000a00 */
[----:B0-----:R-:W-:-:S05]  /*0550*/  IMAD.WIDE.U32 R6, R0, 0x4, R6 ;  /* 0x0000000400067825 */ /* 0x001fca00078e0006 */
[----:B------:R-:W-:Y:S01]  /*0560*/  @!PT LDS RZ, [RZ] ;  /* 0x00000000fffff984 */ /* 0x000fe20000000800 */
[----:B------:R-:W-:Y:S01]  /*0570*/  @!PT LDS RZ, [RZ] ;  /* 0x00000000fffff984 */ /* 0x000fe20000000800 */
[----:B------:R-:W-:Y:S01]  /*0580*/  @!PT LDS RZ, [RZ] ;  /* 0x00000000fffff984 */ /* 0x000fe20000000800 */
[----:B------:R0:W-:Y:S02]  /*0590*/  LDGSTS.E [R5], desc[UR12][R6.64] ;  /* 0x0000000006057fae */ /* 0x0001e4000b9a100c */
.L_x_7:
[----:B------:R-:W-:Y:S05]  /*05a0*/  BSYNC.RECONVERGENT B0 ;  /* 0x0000000000007941 */ /* 0x000fea0003800200 */
.L_x_6:
[----:B------:R-:W-:Y:S01]  /*05b0*/  NOP ;  /* 0x0000000000007918 */ /* 0x000fe20000000000 */
[----:B------:R-:W-:Y:S01]  /*05c0*/  SYNCS.ARRIVE.TRANS64.RED.A0T1 RZ, [UR10], RZ ;  /* 0x000000ffffff79a7 */ /* 0x000fe2000820040a */
[----:B------:R-:W-:Y:S01]  /*05d0*/  ARRIVES.LDGSTSBAR.64.TRANSCNT [UR10] ;  /* 0x00000000ff0079b0 */ /* 0x000fe20008002a0a */
[----:B------:R-:W-:Y:S01]  /*05e0*/  NOP ;  /* 0x0000000000007918 */ /* 0x000fe20000000000 */
[----:B------:R-:W-:Y:S01]  /*05f0*/  SYNCS.ARRIVE.TRANS64.A1T0 RZ, [UR10], RZ ;  /* 0x000000ffffff79a7 */ /* 0x000fe2000810000a */
[----:B0-----:R-:W-:Y:S02]  /*0600*/  CS2R R6, SR_GLOBALTIMERLO ;  /* 0x0000000000067805 */ /* 0x001fe40000015200 */
[----:B------:R-:W-:-:S04]  /*0610*/  SHF.L.U32 R4, RZ, 0x1f, RZ ;  /* 0x0000001fff047819 */ /* 0x000fc800000006ff */
[----:B------:R-:W0:Y:S02]  /*0620*/  SYNCS.PHASECHK.TRANS64.TRYWAIT P0, [UR10], R4 ;  /* 0x00000004ff0075a7 */ /* 0x000e24000800110a */
[----:B0-----:R-:W-:Y:S05]  /*0630*/  @P0 BRA `(.L_x_8) ;  /* 0x0000000000600947 */ /* 0x001fea0003800000 */
[----:B------:R-:W-:Y:S01]  /*0640*/  SHF.L.U32 R10, RZ, 0x1f, RZ ;  /* 0x0000001fff0a7819 */ /* 0x000fe200000006ff */
[----:B------:R-:W-:-:S06]  /*0650*/  UMOV UR4, URZ ;  /* 0x000000ff00047c82 */ /* 0x000fcc0008000000 */
.L_x_11:
        /* <DEDUP_REMOVED lines=11> */
.L_x_10:
        /* <DEDUP_REMOVED lines=9> */
.L_x_9:
[----:B------:R-:W0:Y:S02]  /*07a0*/  SYNCS.PHASECHK.TRANS64.TRYWAIT P0, [UR10], R10 ;  /* 0x0000000aff0075a7 */ /* 0x000e24000800110a */
[----:B0-----:R-:W-:Y:S05]  /*07b0*/  @!P0 BRA `(.L_x_11) ;  /* 0xfffffffc00a88947 */ /* 0x001fea000383ffff */
.L_x_8:
[----:B------:R0:W1:Y:S01]  /*07c0*/  LDS R6, [R5] ;  /* 0x0000000005067984 */ /* 0x0000620000000800 */
[----:B------:R-:W-:Y:S01]  /*07d0*/  SYNCS.ARRIVE.TRANS64.A1T0 RZ, [UR10+0x8], RZ ;  /* 0x000008ffffff79a7 */ /* 0x000fe2000810000a */
[----:B------:R-:W-:Y:S01]  /*07e0*/  CS2R R8, SR_GLOBALTIMERLO ;  /* 0x0000000000087805 */ /* 0x000fe20000015200 */
[----:B------:R-:W-:Y:S01]  /*07f0*/  HFMA2 R4, -RZ, RZ, 0, 5.9604644775390625e-08 ;  /* 0x00000001ff047431 */ /* 0x000fe200000001ff */
[----:B------:R-:W-:-:S04]  /*0800*/  UIADD3 UR5, UPT, UPT, UR10, 0x18, URZ ;  /* 0x000000180a057890 */ /* 0x000fc8000fffe0ff */
[----:B------:R-:W-:-:S04]  /*0810*/  SHF.L.U32 R4, R4, 0x1f, RZ ;  /* 0x0000001f04047819 */ /* 0x000fc800000006ff */
[----:B------:R-:W2:Y:S02]  /*0820*/  SYNCS.PHASECHK.TRANS64.TRYWAIT P0, [UR10+0x18], R4 ;  /* 0x00001804ff0075a7 */ /* 0x000ea4000800110a */
[----:B012---:R-:W-:Y:S05]  /*0830*/  @P0 BRA `(.L_x_12) ;  /* 0x0000000000640947 */ /* 0x007fea0003800000 */
[----:B------:R-:W-:Y:S01]  /*0840*/  MOV R12, 0x1 ;  /* 0x00000001000c7802 */ /* 0x000fe20000000f00 */
[----:B------:R-:W-:-:S03]  /*0850*/  UMOV UR4, URZ ;  /* 0x000000ff00047c82 */ /* 0x000fc60008000000 */
[----:B------:R-:W-:-:S07]  /*0860*/  SHF.L.U32 R12, R12, 0x1f, RZ ;  /* 0x0000001f0c0c7819 */ /* 0x000fce00000006ff */
.L_x_16:
[----:B------:R-:W-:-:S09]  /*0870*/  UISETP.GE.AND UP0, UPT, UR4, 0x10, UPT ;  /* 0x000000100400788c */ /* 0x000fd2000bf06270 */
[----:B------:R-:W-:Y:S05]  /*0880*/  BRA.U !UP0, `(.L_x_13) ;  /* 0x0000000108447547 */ /* 0x000fea000b800000 */
[----:B------:R-:W-:-:S06]  /*0890*/  CS2R R10, SR_GLOBALTIMERLO ;  /* 0x00000000000a7805 */ /* 0x000fcc0000015200 */
[----:B------:R-:W-:-:S05]  /*08a0*/  IADD3 R7, P0, PT, -R8, R10, RZ ;  /* 0x0000000a08077210 */ /* 0x000fca0007f1e1ff */
[----:B------:R-:W-:Y:S01]  /*08b0*/  IMAD.X R10, R11, 0x1, ~R9, P0 ;  /* 0x000000010b0a7824 */ /* 0x000fe200000e0e09 */
[----:B------:R-:W-:-:S04]  /*08c0*/  ISETP.GE.U32.AND P0, PT, R7, 0x3d0900, PT ;  /* 0x003d09000700780c */ /* 0x000fc80003f06070 */
[----:B------:R-:W-:-:S13]  /*08d0*/  ISETP.GE.AND.EX P0, PT, R10, RZ, PT, P0 ;  /* 0x000000ff0a00720c */ /* 0x000fda0003f06300 */
[----:B------:R-:W-:Y:S05]  /*08e0*/  @!P0 BRA `(.L_x_14) ;  /* 0x0000000000088947 */ /* 0x000fea0003800000 */
[----:B------:R-:W-:Y:S05]  /*08f0*/  NANOSLEEP 0xf4240 ;  /* 0x000f42400000795d */ /* 0x000fea0003800000 */
[----:B------:R-:W-:Y:S05]  /*0900*/  BRA `(.L_x_15) ;  /* 0x0000000000287947 */ /* 0x000fea0003800000 */
.L_x_14:
        /* <DEDUP_REMOVED lines=8> */
[----:B------:R-:W-:Y:S05]  /*0990*/  BRA `(.L_x_15) ;  /* 0x0000000000047947 */ /* 0x000fea0003800000 */
.L_x_13:
[----:B------:R-:W-:-:S12]  /*09a0*/  UIADD3 UR4, UPT, UPT, UR4, 0x1, URZ ;  /* 0x0000000104047890 */ /* 0x000fd8000fffe0ff */
.L_x_15:
[----:B------:R-:W0:Y:S02]  /*09b0*/  SYNCS.PHASECHK.TRANS64.TRYWAIT P0, [UR10+0x18], R12 ;  /* 0x0000180cff0075a7 */ /* 0x000e24000800110a */
[----:B0-----:R-:W-:Y:S05]  /*09c0*/  @!P0 BRA `(.L_x_16) ;  /* 0xfffffffc00a88947 */ /* 0x001fea000383ffff */
.L_x_12:
[----:B------:R-:W-:Y:S01]  /*09d0*/  ISETP.NE.AND P0, PT, R3, RZ, PT ;  /* 0x000000ff0300720c */ /* 0x000fe20003f05270 */
[----:B------:R-:W-:Y:S01]  /*09e0*/  BSSY.RECONVERGENT B0, `(.L_x_17) ;  /* 0x000000a000007945 */ /* 0x000fe20003800200 */
[----:B------:R-:W-:Y:S02]  /*09f0*/  LEA R5, R2, R5, 0x2 ;  /* 0x0000000502057211 */ /* 0x000fe400078e10ff */
[----:B------:R-:W-:-:S09]  /*0a00*/  IADD3 R4, PT, PT, R0, UR11, RZ ;  /* 0x0000000b00047c10 */ /* 0x000fd2000fffe0ff */
[----:B------:R-:W-:Y:S05]  /*0a10*/  @P0 BRA `(.L_x_18) ;  /* 0x0000000000180947 */ /* 0x000fea0003800000 */
[----:B------:R-:W0:Y:S02]  /*0a20*/  LDC.64 R8, c[0x0][0x380] ;  /* 0x0000e000ff087b82 */ /* 0x000e240000000a00 */
[----:B0-----:R-:W-:-:S05]  /*0a30*/  IMAD.WIDE.U32 R8, R4, 0x4, R8 ;  /* 0x0000000404087825 */ /* 0x001fca00078e0008 */
[----:B------:R-:W-:Y:S01]  /*0a40*/  @!PT LDS RZ, [RZ] ;  /* 0x00000000fffff984 */ /* 0x000fe20000000800 */
[----:B------:R-:W-:Y:S01]  /*0a50*/  @!PT LDS RZ, [RZ] ;  /* 0x00000000fffff984 */ /* 0x000fe20000000800 */
[----:B------:R-:W-:Y:S01]  /*0a60*/  @!PT LDS RZ, [RZ] ;  /* 0x00000000fffff984 */ /* 0x000fe20000000800 */
[----:B------:R0:W-:Y:S02]  /*0a70*/  LDGSTS.E [R5], desc[UR12][R8.64] ;  /* 0x0000000008057fae */ /* 0x0001e4000b9a100c */
.L_x_18:
[----:B------:R-:W-:Y:S05]  /*0a80*/  BSYNC.RECONVERGENT B0 ;  /* 0x0000000000007941 */ /* 0x000fea0003800200 */
.L_x_17:
[----:B------:R-:W-:Y:S01]  /*0a90*/  NOP ;  /* 0x0000000000007918 */ /* 0x000fe20000000000 */
[----:B------:R-:W-:Y:S01]  /*0aa0*/  SYNCS.ARRIVE.TRANS64.RED.A0T1 RZ, [UR10+0x10], RZ ;  /* 0x000010ffffff79a7 */ /* 0x000fe2000820040a */
[----:B------:R-:W-:Y:S01]  /*0ab0*/  ARRIVES.LDGSTSBAR.64.TRANSCNT [UR10+0x10] ;  /* 0x00001000ff0079b0 */ /* 0x000fe20008002a0a */
[----:B------:R-:W-:Y:S01]  /*0ac0*/  NOP ;  /* 0x0000000000007918 */ /* 0x000fe20000000000 */
[----:B------:R-:W-:Y:S01]  /*0ad0*/  SYNCS.ARRIVE.TRANS64.A1T0 RZ, [UR10+0x10], RZ ;  /* 0x000010ffffff79a7 */ /* 0x000fe2000810000a */
[----:B0-----:R-:W-:Y:S02]  /*0ae0*/  CS2R R8, SR_GLOBALTIMERLO ;  /* 0x0000000000087805 */ /* 0x001fe40000015200 */
[----:B------:R-:W-:-:S04]  /*0af0*/  SHF.L.U32 R7, RZ, 0x1f, RZ ;  /* 0x0000001fff077819 */ /* 0x000fc800000006ff */
[----:B------:R-:W0:Y:S02]  /*0b00*/  SYNCS.PHASECHK.TRANS64.TRYWAIT P0, [UR10+0x10], R7 ;  /* 0x00001007ff0075a7 */ /* 0x000e24000800110a */
[----:B0-----:R-:W-:Y:S05]  /*0b10*/  @P0 BRA `(.L_x_19) ;  /* 0x0000000000600947 */ /* 0x001fea0003800000 */
[----:B------:R-:W-:Y:S01]  /*0b20*/  SHF.L.U32 R12, RZ, 0x1f, RZ ;  /* 0x0000001fff0c7819 */ /* 0x000fe200000006ff */
[----:B------:R-:W-:-:S06]  /*0b30*/  UMOV UR4, URZ ;  /* 0x000000ff00047c82 */ /* 0x000fcc0008000000 */
.L_x_23:
[----:B------:R-:W-:-:S09]  /*0b40*/  UISETP.GE.AND UP0, UPT, UR4, 0x10, UPT ;  /* 0x000000100400788c */ /* 0x000fd2000bf06270 */
[----:B------:R-:W-:Y:S05]  /*0b50*/  BRA.U !UP0, `(.L_x_20) ;  /* 0x0000000108447547 */ /* 0x000fea000b800000 */
        /* <DEDUP_REMOVED lines=8> */
.L_x_21:
        /* <DEDUP_REMOVED lines=9> */
.L_x_20:
[----:B------:R-:W-:-:S12]  /*0c70*/  UIADD3 UR4, UPT, UPT, UR4, 0x1, URZ ;  /* 0x0000000104047890 */ /* 0x000fd8000fffe0ff */
.L_x_22:
[----:B------:R-:W0:Y:S02]  /*0c80*/  SYNCS.PHASECHK.TRANS64.TRYWAIT P0, [UR10+0x10], R12 ;  /* 0x0000100cff0075a7 */ /* 0x000e24000800110a */
[----:B0-----:R-:W-:Y:S05]  /*0c90*/  @!P0 BRA `(.L_x_23) ;  /* 0xfffffffc00a88947 */ /* 0x001fea000383ffff */
.L_x_19:
[----:B------:R-:W-:-:S04]  /*0ca0*/  FFMA R7, RZ, R6, 1 ;  /* 0x3f800000ff077423 */ /* 0x000fc80000000006 */
[----:B------:R-:W-:-:S04]  /*0cb0*/  FFMA R7, R6, R7, 1 ;  /* 0x3f80000006077423 */ /* 0x000fc80000000007 */
        /* <DEDUP_REMOVED lines=19> */
[C---:B------:R-:W-:Y:S02]  /*0df0*/  FFMA R9, R6.reuse, R7, 1 ;  /* 0x3f80000006097423 */ /* 0x040fe40000000007 */
[----:B------:R-:W0:Y:S01]  /*0e00*/  LDS R7, [R5] ;  /* 0x0000000005077984 */ /* 0x000e220000000800 */
[----:B------:R-:W-:Y:S01]  /*0e10*/  SYNCS.ARRIVE.TRANS64.A1T0 RZ, [UR5], RZ ;  /* 0x000000ffffff79a7 */ /* 0x000fe20008100005 */
        /* <DEDUP_REMOVED lines=10> */
[----:B0-----:R-:W-:-:S04]  /*0ec0*/  FFMA R6, R7, R6, 1 ;  /* 0x3f80000007067423 */ /* 0x001fc80000000006 */
        /* <DEDUP_REMOVED lines=30> */
[----:B------:R-:W-:Y:S01]  /*10b0*/  FFMA R7, R7, R6, 1 ;  /* 0x3f80000007077423 */ /* 0x000fe20000000006 */
[----:B------:R-:W-:Y:S01]  /*10c0*/  CS2R R8, SR_GLOBALTIMERLO ;  /* 0x0000000000087805 */ /* 0x000fe20000015200 */
[----:B------:R-:W-:Y:S01]  /*10d0*/  HFMA2 R6, -RZ, RZ, 0, 5.9604644775390625e-08 ;  /* 0x00000001ff067431 */ /* 0x000fe200000001ff */
[----:B------:R-:W-:-:S07]  /*10e0*/  UIADD3 UR6, UPT, UPT, UR10, 0x28, URZ ;  /* 0x000000280a067890 */ /* 0x000fce000fffe0ff */
[----:B------:R-:W-:Y:S01]  /*10f0*/  UMOV UR8, UR6 ;  /* 0x0000000600087c82 */ /* 0x000fe20008000000 */
[----:B------:R-:W-:-:S04]  /*1100*/  SHF.L.U32 R6, R6, 0x1f, RZ ;  /* 0x0000001f06067819 */ /* 0x000fc800000006ff */
[----:B------:R-:W0:Y:S02]  /*1110*/  SYNCS.PHASECHK.TRANS64.TRYWAIT P0, [UR10+0x28], R6 ;  /* 0x00002806ff0075a7 */ /* 0x000e24000800110a */
[----:B0-----:R-:W-:Y:S05]  /*1120*/  @P0 BRA `(.L_x_24) ;  /* 0x0000000000680947 */ /* 0x001fea0003800000 */
[----:B------:R-:W-:Y:S01]  /*1130*/  MOV R12, 0x1 ;  /* 0x00000001000c7802 */ /* 0x000fe20000000f00 */
[----:B------:R-:W-:-:S03]  /*1140*/  UMOV UR4, URZ ;  /* 0x000000ff00047c82 */ /* 0x000fc60008000000 */
[----:B------:R-:W-:-:S07]  /*1150*/  SHF.L.U32 R12, R12, 0x1f, RZ ;  /* 0x0000001f0c0c7819 */ /* 0x000fce00000006ff */
.L_x_28:
        /* <DEDUP_REMOVED lines=10> */
.L_x_26:
[----:B------:R-:W-:-:S04]  /*1200*/  ISETP.GE.U32.AND P0, PT, R13, 0x9c40, PT ;  /* 0x00009c400d00780c */ /* 0x000fc80003f06070 */
[----:B------:R-:W-:-:S13]  /*1210*/  ISETP.GE.AND.EX P0, PT, R11, RZ, PT, P0 ;  /* 0x000000ff0b00720c */ /* 0x000fda0003f06300 */
[----:B------:R-:W-:Y:S05]  /*1220*/  @!P0 BRA `(.L_x_27) ;  /* 0x00000000001c8947 */ /* 0x000fea0003800000 */
[----:B------:R-:W-:-:S04]  /*1230*/  SHF.R.S32.HI R6, RZ, 0x1f, R11 ;  /* 0x0000001fff067819 */ /* 0x000fc8000001140b */
[----:B------:R-:W-:-:S05]  /*1240*/  LEA.HI R6, P0, R6, R13, RZ, 0x2 ;  /* 0x0000000d06067211 */ /* 0x000fca00078110ff */
[----:B------:R-:W-:-:S05]  /*1250*/  IMAD.X R11, RZ, RZ, R11, P0 ;  /* 0x000000ffff0b7224 */ /* 0x000fca00000e060b */
[----:B------:R-:W-:-:S04]  /*1260*/  SHF.R.U64 R6, R6, 0x2, R11 ;  /* 0x0000000206067819 */ /* 0x000fc8000000120b */
[----:B------:R-:W-:Y:S05]  /*1270*/  NANOSLEEP R6 ;  /* 0x000000060000735d */ /* 0x000fea0003800000 */
[----:B------:R-:W-:Y:S05]  /*1280*/  BRA `(.L_x_27) ;  /* 0x0000000000047947 */ /* 0x000fea0003800000 */
.L_x_25:
[----:B------:R-:W-:-:S12]  /*1290*/  UIADD3 UR4, UPT, UPT, UR4, 0x1, URZ ;  /* 0x0000000104047890 */ /* 0x000fd8000fffe0ff */
.L_x_27:
[----:B------:R-:W0:Y:S02]  /*12a0*/  SYNCS.PHASECHK.TRANS64.TRYWAIT P0, [UR10+0x28], R12 ;  /* 0x0000280cff0075a7 */ /* 0x000e24000800110a */
[----:B0-----:R-:W-:Y:S05]  /*12b0*/  @!P0 BRA `(.L_x_28) ;  /* 0xfffffffc00a88947 */ /* 0x001fea000383ffff */
[----:B------:R-:W-:-:S05]  /*12c0*/  UMOV UR8, UR6 ;  /* 0x0000000600087c82 */ /* 0x000fca0008000000 */
.L_x_24:
        /* <DEDUP_REMOVED lines=11> */
.L_x_30:
[----:B------:R-:W-:Y:S05]  /*1380*/  BSYNC.RECONVERGENT B0 ;  /* 0x0000000000007941 */ /* 0x000fea0003800200 */
.L_x_29:
        /* <DEDUP_REMOVED lines=11> */
.L_x_35:
        /* <DEDUP_REMOVED lines=10> */
.L_x_33:
        /* <DEDUP_REMOVED lines=9> */
.L_x_32:
[----:B------:R-:W-:-:S12]  /*1570*/  UIADD3 UR4, UPT, UPT, UR4, 0x1, URZ ;  /* 0x0000000104047890 */ /* 0x000fd8000fffe0ff */
.L_x_34:
[----:B------:R-:W0:Y:S02]  /*1580*/  SYNCS.PHASECHK.TRANS64.TRYWAIT P0, [UR10+0x20], R12 ;  /* 0x0000200cff0075a7 */ /* 0x000e24000800110a */
[----:B0-----:R-:W-:Y:S05]  /*1590*/  @!P0 BRA `(.L_x_35) ;  /* 0xfffffffc00a88947 */ /* 0x001fea000383ffff */
.L_x_31:
[----:B------:R-:W0:Y:S01]  /*15a0*/  LDS R6, [R5] ;  /* 0x0000000005067984 */ /* 0x000e220000000800 */
[----:B------:R-:W-:Y:S01]  /*15b0*/  SYNCS.ARRIVE.TRANS64.A1T0 RZ, [UR8], RZ ;  /* 0x000000ffffff79a7 */ /* 0x000fe20008100008 */
        /* <DEDUP_REMOVED lines=42> */
.L_x_40:
        /* <DEDUP_REMOVED lines=10> */
.L_x_38:
        /* <DEDUP_REMOVED lines=9> */
.L_x_37:
[----:B------:R-:W-:-:S12]  /*1990*/  UIADD3 UR4, UPT, UPT, UR4, 0x1, URZ ;  /* 0x0000000104047890 */ /* 0x000fd8000fffe0ff */
.L_x_39:
[----:B------:R-:W0:Y:S02]  /*19a0*/  SYNCS.PHASECHK.TRANS64.TRYWAIT P0, [UR10+0x38], R12 ;  /* 0x0000380cff0075a7 */ /* 0x000e24000800110a */
[----:B0-----:R-:W-:Y:S05]  /*19b0*/  @!P0 BRA `(.L_x_40) ;  /* 0xfffffffc00a88947 */ /* 0x001fea000383ffff */
[----:B------:R-:W-:-:S05]  /*19c0*/  UMOV UR9, UR6 ;  /* 0x0000000600097c82 */ /* 0x000fca0008000000 */
.L_x_36:
[----:B------:R-:W-:Y:S01]  /*19d0*/  ISETP.NE.AND P0, PT, R3, RZ, PT ;  /* 0x000000ff0300720c */ /* 0x000fe20003f05270 */
[----:B------:R-:W-:Y:S01]  /*19e0*/  BSSY.RECONVERGENT B0, `(.L_x_41) ;  /* 0x000000a000007945 */ /* 0x000fe20003800200 */
[----:B------:R-:W-:Y:S01]  /*19f0*/  IMAD R9, R2, 0x4, R5 ;  /* 0x0000000402097824 */ /* 0x000fe200078e0205 */
[----:B------:R-:W-:-:S10]  /*1a00*/  IADD3 R5, PT, PT, R4, UR11, RZ ;  /* 0x0000000b04057c10 */ /* 0x000fd4000fffe0ff */
[----:B------:R-:W-:Y:S05]  /*1a10*/  @P0 BRA `(.L_x_42) ;  /* 0x0000000000180947 */ /* 0x000fea0003800000 */
[----:B------:R-:W0:Y:S02]  /*1a20*/  LDC.64 R2, c[0x0][0x380] ;  /* 0x0000e000ff027b82 */ /* 0x000e240000000a00 */
[----:B0-----:R-:W-:-:S05]  /*1a30*/  IMAD.WIDE.U32 R2, R5, 0x4, R2 ;  /* 0x0000000405027825 */ /* 0x001fca00078e0002 */
[----:B------:R-:W-:Y:S01]  /*1a40*/  @!PT LDS RZ, [RZ] ;  /* 0x00000000fffff984 */ /* 0x000fe20000000800 */
[----:B------:R-:W-:Y:S01]  /*1a50*/  @!PT LDS RZ, [RZ] ;  /* 0x00000000fffff984 */ /* 0x000fe20000000800 */
[----:B------:R-:W-:Y:S01]  /*1a60*/  @!PT LDS RZ, [RZ] ;  /* 0x00000000fffff984 */ /* 0x000fe20000000800 */
[----:B------:R0:W-:Y:S02]  /*1a70*/  LDGSTS.E [R9], desc[UR12][R2.64] ;  /* 0x0000000002097fae */ /* 0x0001e4000b9a100c */
.L_x_42:
[----:B------:R-:W-:Y:S05]  /*1a80*/  BSYNC.RECONVERGENT B0 ;  /* 0x0000000000007941 */ /* 0x000fea0003800200 */
.L_x_41:
        /* <DEDUP_REMOVED lines=11> */
.L_x_47:
        /* <DEDUP_REMOVED lines=10> */
.L_x_45:
        /* <DEDUP_REMOVED lines=9> */
.L_x_44:
[----:B------:R-:W-:-:S12]  /*1c70*/  UIADD3 UR4, UPT, UPT, UR4, 0x1, URZ ;  /* 0x0000000104047890 */ /* 0x000fd8000fffe0ff */
.L_x_46:
[----:B------:R-:W0:Y:S02]  /*1c80*/  SYNCS.PHASECHK.TRANS64.TRYWAIT P0, [UR10+0x30], R6 ;  /* 0x00003006ff0075a7 */ /* 0x000e24000800110a */
[----:B0-----:R-:W-:Y:S05]  /*1c90*/  @!P0 BRA `(.L_x_47) ;  /* 0xfffffffc00a88947 */ /* 0x001fea000383ffff */
.L_x_43:
[----:B------:R0:W1:Y:S01]  /*1ca0*/  LDS R2, [R9] ;  /* 0x0000000009027984 */ /* 0x0000620000000800 */
[----:B------:R-:W2:Y:S01]  /*1cb0*/  S2UR UR11, SR_SWINHI ;  /* 0x00000000000b79c3 */ /* 0x000ea20000002f00 */
[----:B------:R-:W3:Y:S01]  /*1cc0*/  S2R R11, SR_LANEID ;  /* 0x00000000000b7919 */ /* 0x000ee20000000000 */
[----:B0-----:R-:W-:Y:S01]  /*1cd0*/  VOTE.ANY R9, PT, PT ;  /* 0x0000000000097806 */ /* 0x001fe200038e0100 */
[----:B------:R-:W-:Y:S01]  /*1ce0*/  SYNCS.ARRIVE.TRANS64.A1T0 RZ, [UR9], RZ ;  /* 0x000000ffffff79a7 */ /* 0x000fe20008100009 */
[----:B------:R-:W-:Y:S01]  /*1cf0*/  UMOV UR6, UR10 ;  /* 0x0000000a00067c82 */ /* 0x000fe20008000000 */
[----:B--2---:R-:W-:Y:S01]  /*1d00*/  UMOV UR7, UR11 ;  /* 0x0000000b00077c82 */ /* 0x004fe20008000000 */
[----:B------:R-:W-:-:S04]  /*1d10*/  UIADD3 UR11, UP0, UPT, UR6, 0x40, URZ ;  /* 0x00000040060b7890 */ /* 0x000fc8000ff1e0ff */
[----:B------:R-:W-:Y:S02]  /*1d20*/  UIADD3.X UR14, UPT, UPT, URZ, UR7, URZ, UP0, !UPT ;  /* 0x00000007ff0e7290 */ /* 0x000fe400087fe4ff */
[----:B------:R-:W-:-:S04]  /*1d30*/  MOV R4, UR11 ;  /* 0x0000000b00047c02 */ /* 0x000fc80008000f00 */
[----:B------:R-:W-:Y:S01]  /*1d40*/  MOV R5, UR14 ;  /* 0x0000000e00057c02 */ /* 0x000fe20008000f00 */
[----:B-1----:R-:W-:-:S03]  /*1d50*/  FFMA R7, R7, R2, 1 ;  /* 0x3f80000007077423 */ /* 0x002fc60000000002 */
[----:B------:R-:W0:Y:S01]  /*1d60*/  MATCH.ANY.U64 R4, R4 ;  /* 0x00000000040473a1 */ /* 0x000e2200000e8200 */
[----:B------:R-:W-:-:S04]  /*1d70*/  FFMA R7, R2, R7, 1 ;  /* 0x3f80000002077423 */ /* 0x000fc80000000007 */
[----:B------:R-:W-:-:S04]  /*1d80*/  FFMA R7, R2, R7, 1 ;  /* 0x3f80000002077423 */ /* 0x000fc80000000007 */
[----:B------:R-:W-:-:S04]  /*1d90*/  FFMA R7, R2, R7, 1 ;  /* 0x3f80000002077423 */ /* 0x000fc80000000007 */
[----:B------:R-:W-:-:S04]  /*1da0*/  FFMA R7, R2, R7, 1 ;  /* 0x3f80000002077423 */ /* 0x000fc80000000007 */
[----:B------:R-:W-:-:S04]  /*1db0*/  FFMA R7, R2, R7, 1 ;  /* 0x3f80000002077423 */ /* 0x000fc80000000007 */
[C---:B------:R-:W-:Y:S01]  /*1dc0*/  FFMA R7, R2.reuse, R7, 1 ;  /* 0x3f80000002077423 */ /* 0x040fe20000000007 */
[----:B0-----:R-:W0:Y:S03]  /*1dd0*/  BREV R8, R4 ;  /* 0x0000000400087301 */ /* 0x001e260000000000 */
[----:B------:R-:W-:-:S04]  /*1de0*/  FFMA R7, R2, R7, 1 ;  /* 0x3f80000002077423 */ /* 0x000fc80000000007 */
[----:B------:R-:W-:-:S04]  /*1df0*/  FFMA R7, R2, R7, 1 ;  /* 0x3f80000002077423 */ /* 0x000fc80000000007 */
[----:B------:R-:W-:-:S04]  /*1e00*/  FFMA R7, R2, R7, 1 ;  /* 0x3f80000002077423 */ /* 0x000fc80000000007 */
[C---:B------:R-:W-:Y:S01]  /*1e10*/  FFMA R7, R2.reuse, R7, 1 ;  /* 0x3f80000002077423 */ /* 0x040fe20000000007 */
[----:B0-----:R-:W3:Y:S03]  /*1e20*/  FLO.U32.SH R8, R8 ;  /* 0x0000000800087300 */ /* 0x001ee600000e0400 */
[----:B------:R-:W-:-:S04]  /*1e30*/  FFMA R7, R2, R7, 1 ;  /* 0x3f80000002077423 */ /* 0x000fc80000000007 */
[----:B------:R-:W-:-:S04]  /*1e40*/  FFMA R7, R2, R7, 1 ;  /* 0x3f80000002077423 */ /* 0x000fc80000000007 */
[----:B------:R-:W-:-:S04]  /*1e50*/  FFMA R7, R2, R7, 1 ;  /* 0x3f80000002077423 */ /* 0x000fc80000000007 */
[----:B------:R-:W-:Y:S01]  /*1e60*/  FFMA R7, R2, R7, 1 ;  /* 0x3f80000002077423 */ /* 0x000fe20000000007 */
[----:B---3--:R-:W-:-:S03]  /*1e70*/  ISETP.NE.AND P0, PT, R11, R8, PT ;  /* 0x000000080b00720c */ /* 0x008fc60003f05270 */
        /* <DEDUP_REMOVED lines=11> */
[----:B------:R-:W0:Y:S02]  /*1f30*/  LDC.64 R6, c[0x0][0x388] ;  /* 0x0000e200ff067b82 */ /* 0x000e240000000a00 */
[----:B------:R-:W-:-:S04]  /*1f40*/  FFMA R3, R2, R3, 1 ;  /* 0x3f80000002037423 */ /* 0x000fc80000000003 */
[----:B------:R-:W-:-:S04]  /*1f50*/  FFMA R3, R2, R3, 1 ;  /* 0x3f80000002037423 */ /* 0x000fc80000000003 */
[----:B------:R-:W-:-:S04]  /*1f60*/  FFMA R3, R2, R3, 1 ;  /* 0x3f80000002037423 */ /* 0x000fc80000000003 */
[----:B------:R-:W-:-:S04]  /*1f70*/  FFMA R3, R2, R3, 1 ;  /* 0x3f80000002037423 */ /* 0x000fc80000000003 */
[----:B------:R-:W-:-:S04]  /*1f80*/  FFMA R3, R2, R3, 1 ;  /* 0x3f80000002037423 */ /* 0x000fc80000000003 */
[----:B------:R-:W-:Y:S01]  /*1f90*/  FFMA R5, R2, R3, 1 ;  /* 0x3f80000002057423 */ /* 0x000fe20000000003 */
[----:B0-----:R-:W-:-:S05]  /*1fa0*/  IMAD.WIDE R2, R0, 0x4, R6 ;  /* 0x0000000400027825 */ /* 0x001fca00078e0206 */
[----:B------:R0:W-:Y:S01]  /*1fb0*/  STG.E desc[UR12][R2.64], R5 ;  /* 0x0000000502007986 */ /* 0x0001e2000c10190c */
[----:B------:R-:W-:Y:S05]  /*1fc0*/  @P0 EXIT ;  /* 0x000000000000094d */ /* 0x000fea0003800000 */
[----:B------:R-:W1:Y:S01]  /*1fd0*/  POPC R4, R4 ;  /* 0x0000000400047309 */ /* 0x000e620000000000 */
[----:B0-----:R-:W-:Y:S02]  /*1fe0*/  MOV R2, UR6 ;  /* 0x0000000600027c02 */ /* 0x001fe40008000f00 */
[----:B------:R-:W-:Y:S02]  /*1ff0*/  MOV R3, UR7 ;  /* 0x0000000700037c02 */ /* 0x000fe40008000f00 */
[----:B-1----:R-:W-:Y:S01]  /*2000*/  IADD3 R5, PT, PT, -R4, RZ, RZ ;  /* 0x000000ff04057210 */ /* 0x002fe20007ffe1ff */
[----:B------:R-:W-:Y:S01]  /*2010*/  @!PT LDS RZ, [RZ] ;  /* 0x00000000fffff984 */ /* 0x000fe20000000800 */
[----:B------:R-:W-:Y:S01]  /*2020*/  @!PT LDS RZ, [RZ] ;  /* 0x00000000fffff984 */ /* 0x000fe20000000800 */
[----:B------:R-:W-:Y:S01]  /*2030*/  @!PT LDS RZ, [RZ] ;  /* 0x00000000fffff984 */ /* 0x000fe20000000800 */
[----:B------:R-:W-:Y:S01]  /*2040*/  @!PT LDS RZ, [RZ] ;  /* 0x00000000fffff984 */ /* 0x000fe20000000800 */
[----:B------:R0:W-:Y:S06]  /*2050*/  MEMBAR.SC.CTA ;  /* 0x0000000000007992 */ /* 0x0001ec0000000000 */
[----:B0-----:R-:W2:Y:S02]  /*2060*/  ATOM.E.ADD.STRONG.SM PT, R3, desc[UR12][R2.64+0x40], R5 ;  /* 0x800040050203798a */ /* 0x001ea400081eb10c */
[----:B--2---:R-:W-:Y:S01]  /*2070*/  NOP ;  /* 0x0000000000007918 */ /* 0x004fe20000000000 */
[----:B------:R-:W-:-:S13]  /*2080*/  ISETP.NE.AND P0, PT, R3, R4, PT ;  /* 0x000000040300720c */ /* 0x000fda0003f05270 */
[----:B------:R-:W-:Y:S05]  /*2090*/  @P0 EXIT ;  /* 0x000000000000094d */ /* 0x000fea0003800000 */
[----:B------:R-:W0:Y:S02]  /*20a0*/  SYNCS.CCTL.IV [UR10] ;  /* 0x00000000ff0079b1 */ /* 0x000e24000800000a */
[----:B0-----:R-:W0:Y:S02]  /*20b0*/  SYNCS.CCTL.IV [UR10+0x8] ;  /* 0x00000800ff0079b1 */ /* 0x001e24000800000a */
[----:B0-----:R-:W0:Y:S02]  /*20c0*/  SYNCS.CCTL.IV [UR10+0x10] ;  /* 0x00001000ff0079b1 */ /* 0x001e24000800000a */
[----:B0-----:R-:W0:Y:S02]  /*20d0*/  SYNCS.CCTL.IV [UR5] ;  /* 0x00000000ff0079b1 */ /* 0x001e240008000005 */
[----:B0-----:R-:W0:Y:S02]  /*20e0*/  SYNCS.CCTL.IV [UR10+0x20] ;  /* 0x00002000ff0079b1 */ /* 0x001e24000800000a */
[----:B0-----:R-:W0:Y:S02]  /*20f0*/  SYNCS.CCTL.IV [UR8] ;  /* 0x00000000ff0079b1 */ /* 0x001e240008000008 */
[----:B0-----:R-:W0:Y:S02]  /*2100*/  SYNCS.CCTL.IV [UR10+0x30] ;  /* 0x00003000ff0079b1 */ /* 0x001e24000800000a */
[----:B0-----:R-:W-:Y:S01]  /*2110*/  SYNCS.CCTL.IV [UR9] ;  /* 0x00000000ff0079b1 */ /* 0x001fe20008000009 */
[----:B------:R-:W-:Y:S05]  /*2120*/  EXIT ;  /* 0x000000000000794d */ /* 0x000fea0003800000 */
.L_x_48:
[----:B------:R-:W-:-:S00]  /*2130*/  BRA `(.L_x_48) ;  /* 0xfffffffc00fc7947 */ /* 0x000fc0000383ffff */
[----:B------:R-:W-:-:S00]  /*2140*/  NOP ;  /* 0x0000000000007918 */ /* 0x000fc00000000000 */
        /* <DEDUP_REMOVED lines=11> */
.L_x_49:


//--------------------- .nv.shared._Z24cp_async_pipeline_kernelILi4EEvPKfPfi --------------------------
	.section	.nv.shared._Z24cp_async_pipeline_kernelILi4EEvPKfPfi,"aw",@nobits
	.sectionflags	@""
	.align	16
.nv.shared._Z24cp_async_pipeline_kernelILi4EEvPKfPfi:
	.zero		1104


//--------------------- .nv.shared.reserved.0     --------------------------
	.section	.nv.shared.reserved.0,"aw",@nobits
	.weak		__nv_reservedSMEM_offset_0_alias
	.size		__nv_reservedSMEM_offset_0_alias, 0, 64
	.other		__nv_reservedSMEM_offset_0_alias,@"STO_CUDA_RESERVED_SHARED STV_DEFAULT"
__nv_reservedSMEM_offset_0_alias:
	.zero		0
	.zero		64


//--------------------- .nv.constant0._Z24cp_async_pipeline_kernelILi4EEvPKfPfi --------------------------
	.section	.nv.constant0._Z24cp_async_pipeline_kernelILi4EEvPKfPfi,"a",@progbits
	.sectionflags	@""
	.align	4
.nv.constant0._Z24cp_async_pipeline_kernelILi4EEvPKfPfi:
	.zero		916


//--------------------- SYMBOLS --------------------------

	.type		.nv.reservedSmem.offset0,@object
	.size		.nv.reservedSmem.offset0,0x4
	.type		.nv.reservedSmem.cap,@object
	.size		.nv.reservedSmem.cap,0x4
